//
// Generated by NVIDIA NVVM Compiler
//
// Compiler Build ID: CL-36424714
// Cuda compilation tools, release 13.0, V13.0.88
// Based on NVVM 20.0.0
//

.version 9.0
.target sm_100
.address_size 64

	// .globl	_Z7kernel1PKdPd
// _ZZ7kernel2PKdPdE4tile has been demoted
// _ZZ11kernel2_optPKdPdE4tile has been demoted

.visible .entry _Z7kernel1PKdPd(
	.param .u64 .ptr .align 1 _Z7kernel1PKdPd_param_0,
	.param .u64 .ptr .align 1 _Z7kernel1PKdPd_param_1
)
{
	.reg .pred 	%p<12>;
	.reg .b32 	%r<21>;
	.reg .b64 	%rd<20>;
	.reg .b64 	%fd<13>;

	ld.param.u64 	%rd1, [_Z7kernel1PKdPd_param_0];
	ld.param.u64 	%rd2, [_Z7kernel1PKdPd_param_1];
	mov.u32 	%r4, %ctaid.x;
	mov.u32 	%r5, %ntid.x;
	mov.u32 	%r6, %tid.x;
	mad.lo.s32 	%r1, %r4, %r5, %r6;
	mov.u32 	%r7, %ctaid.y;
	mov.u32 	%r8, %ntid.y;
	mov.u32 	%r9, %tid.y;
	mad.lo.s32 	%r2, %r7, %r8, %r9;
	mov.u32 	%r10, %ctaid.z;
	mov.u32 	%r11, %ntid.z;
	mov.u32 	%r12, %tid.z;
	mad.lo.s32 	%r3, %r10, %r11, %r12;
	setp.lt.s32 	%p1, %r1, 1;
	setp.eq.s32 	%p2, %r2, 0;
	setp.eq.s32 	%p3, %r3, 0;
	or.pred  	%p4, %p2, %p3;
	or.pred  	%p5, %p4, %p1;
	setp.gt.u32 	%p6, %r1, 62;
	or.pred  	%p7, %p6, %p5;
	setp.gt.u32 	%p8, %r2, 62;
	or.pred  	%p9, %p8, %p7;
	setp.gt.u32 	%p10, %r3, 62;
	or.pred  	%p11, %p10, %p9;
	@%p11 bra 	$L__BB0_2;
	cvta.to.global.u64 	%rd3, %rd1;
	cvta.to.global.u64 	%rd4, %rd2;
	add.s32 	%r13, %r1, -1;
	mul.wide.u32 	%rd5, %r13, 4096;
	shl.b32 	%r14, %r2, 6;
	add.s32 	%r15, %r14, %r3;
	cvt.u64.u32 	%rd6, %r15;
	add.s64 	%rd7, %rd5, %rd6;
	shl.b64 	%rd8, %rd7, 3;
	add.s64 	%rd9, %rd3, %rd8;
	ld.global.f64 	%fd1, [%rd9];
	shl.b32 	%r16, %r1, 12;
	add.s32 	%r17, %r3, %r16;
	add.s32 	%r18, %r17, %r14;
	mul.wide.u32 	%rd10, %r18, 8;
	add.s64 	%rd11, %rd3, %rd10;
	ld.global.f64 	%fd2, [%rd11+32768];
	add.f64 	%fd3, %fd1, %fd2;
	add.s32 	%r19, %r2, -1;
	mul.wide.u32 	%rd12, %r19, 64;
	cvt.u64.u32 	%rd13, %r17;
	add.s64 	%rd14, %rd12, %rd13;
	shl.b64 	%rd15, %rd14, 3;
	add.s64 	%rd16, %rd3, %rd15;
	ld.global.f64 	%fd4, [%rd16];
	add.f64 	%fd5, %fd3, %fd4;
	ld.global.f64 	%fd6, [%rd11+512];
	add.f64 	%fd7, %fd5, %fd6;
	add.s32 	%r20, %r15, %r16;
	mul.wide.u32 	%rd17, %r20, 8;
	add.s64 	%rd18, %rd3, %rd17;
	ld.global.f64 	%fd8, [%rd18+-8];
	add.f64 	%fd9, %fd7, %fd8;
	ld.global.f64 	%fd10, [%rd18+8];
	add.f64 	%fd11, %fd9, %fd10;
	mul.f64 	%fd12, %fd11, 0d3FE999999999999A;
	add.s64 	%rd19, %rd4, %rd17;
	st.global.f64 	[%rd19], %fd12;
$L__BB0_2:
	ret;

}
	// .globl	_Z7kernel2PKdPd
.visible .entry _Z7kernel2PKdPd(
	.param .u64 .ptr .align 1 _Z7kernel2PKdPd_param_0,
	.param .u64 .ptr .align 1 _Z7kernel2PKdPd_param_1
)
{
	.reg .pred 	%p<26>;
	.reg .b32 	%r<42>;
	.reg .b64 	%rd<30>;
	.reg .b64 	%fd<20>;
	// demoted variable
	.shared .align 8 .b8 _ZZ7kernel2PKdPdE4tile[8800];
	ld.param.u64 	%rd7, [_Z7kernel2PKdPd_param_0];
	ld.param.u64 	%rd6, [_Z7kernel2PKdPd_param_1];
	cvta.to.global.u64 	%rd1, %rd7;
	mov.u32 	%r16, %ctaid.x;
	shl.b32 	%r1, %r16, 3;
	mov.u32 	%r2, %tid.x;
	add.s32 	%r3, %r1, %r2;
	mov.u32 	%r17, %ctaid.y;
	shl.b32 	%r4, %r17, 3;
	mov.u32 	%r5, %tid.y;
	add.s32 	%r6, %r4, %r5;
	mov.u32 	%r18, %ctaid.z;
	mov.u32 	%r19, %ntid.z;
	mov.u32 	%r7, %tid.z;
	mad.lo.s32 	%r20, %r18, %r19, %r7;
	mul.wide.s32 	%rd2, %r3, 4096;
	shl.b32 	%r8, %r6, 6;
	cvt.u64.u32 	%rd3, %r20;
	add.s32 	%r21, %r8, %r20;
	cvt.u64.u32 	%rd4, %r21;
	add.s64 	%rd8, %rd2, %rd4;
	shl.b64 	%rd9, %rd8, 3;
	add.s64 	%rd5, %rd1, %rd9;
	ld.global.f64 	%fd1, [%rd5];
	mov.u32 	%r22, _ZZ7kernel2PKdPdE4tile;
	mad.lo.s32 	%r23, %r2, 880, %r22;
	add.s32 	%r9, %r23, 880;
	mul.lo.s32 	%r24, %r5, 80;
	add.s32 	%r10, %r9, %r24;
	add.s32 	%r11, %r10, 80;
	shl.b32 	%r25, %r7, 3;
	add.s32 	%r12, %r11, %r25;
	st.shared.f64 	[%r12+8], %fd1;
	setp.ne.s32 	%p1, %r2, 0;
	setp.lt.s32 	%p2, %r3, 1;
	add.s32 	%r26, %r22, %r24;
	add.s32 	%r27, %r26, %r25;
	add.s32 	%r13, %r27, 80;
	or.pred  	%p3, %p1, %p2;
	@%p3 bra 	$L__BB1_2;
	mul.wide.s32 	%rd10, %r1, 4096;
	add.s64 	%rd11, %rd10, %rd4;
	shl.b64 	%rd12, %rd11, 3;
	add.s64 	%rd13, %rd12, %rd1;
	ld.global.f64 	%fd2, [%rd13+-32768];
	st.shared.f64 	[%r13+8], %fd2;
$L__BB1_2:
	setp.ne.s32 	%p4, %r2, 7;
	setp.gt.u32 	%p5, %r3, 62;
	or.pred  	%p6, %p4, %p5;
	@%p6 bra 	$L__BB1_4;
	cvt.u32.u64 	%r28, %rd4;
	shl.b32 	%r29, %r3, 12;
	add.s32 	%r30, %r28, %r29;
	mul.wide.u32 	%rd14, %r30, 8;
	add.s64 	%rd15, %rd1, %rd14;
	ld.global.f64 	%fd3, [%rd15+32768];
	st.shared.f64 	[%r13+7928], %fd3;
$L__BB1_4:
	setp.ne.s32 	%p7, %r5, 0;
	setp.eq.s32 	%p8, %r6, 0;
	add.s32 	%r14, %r9, %r25;
	or.pred  	%p9, %p7, %p8;
	@%p9 bra 	$L__BB1_6;
	add.s32 	%r32, %r4, -1;
	mul.wide.u32 	%rd16, %r32, 64;
	add.s64 	%rd17, %rd16, %rd3;
	add.s64 	%rd18, %rd17, %rd2;
	shl.b64 	%rd19, %rd18, 3;
	add.s64 	%rd20, %rd1, %rd19;
	ld.global.f64 	%fd4, [%rd20];
	st.shared.f64 	[%r14+8], %fd4;
$L__BB1_6:
	setp.ne.s32 	%p10, %r5, 7;
	setp.gt.u32 	%p11, %r6, 62;
	or.pred  	%p12, %p10, %p11;
	@%p12 bra 	$L__BB1_8;
	add.s64 	%rd21, %rd2, %rd3;
	cvt.u64.u32 	%rd22, %r8;
	add.s64 	%rd23, %rd21, %rd22;
	shl.b64 	%rd24, %rd23, 3;
	add.s64 	%rd25, %rd1, %rd24;
	ld.global.f64 	%fd5, [%rd25+512];
	st.shared.f64 	[%r14+728], %fd5;
$L__BB1_8:
	cvt.u32.u64 	%r34, %rd3;
	setp.ne.s32 	%p13, %r7, 0;
	setp.eq.s32 	%p14, %r34, 0;
	or.pred  	%p15, %p13, %p14;
	@%p15 bra 	$L__BB1_10;
	ld.global.f64 	%fd6, [%rd5+-8];
	st.shared.f64 	[%r11], %fd6;
$L__BB1_10:
	setp.ne.s32 	%p16, %r7, 7;
	setp.gt.u32 	%p17, %r34, 62;
	or.pred  	%p18, %p16, %p17;
	@%p18 bra 	$L__BB1_12;
	ld.global.f64 	%fd7, [%rd5+8];
	st.shared.f64 	[%r10+152], %fd7;
$L__BB1_12:
	setp.eq.s32 	%p19, %r34, 0;
	setp.eq.s32 	%p20, %r6, 0;
	setp.lt.s32 	%p21, %r3, 1;
	bar.sync 	0;
	max.u32 	%r37, %r3, %r6;
	max.u32 	%r38, %r37, %r34;
	setp.gt.u32 	%p22, %r38, 62;
	or.pred  	%p23, %p21, %p22;
	or.pred  	%p24, %p20, %p23;
	or.pred  	%p25, %p19, %p24;
	@%p25 bra 	$L__BB1_14;
	cvt.u32.u64 	%r39, %rd4;
	ld.shared.f64 	%fd8, [%r12+-872];
	ld.shared.f64 	%fd9, [%r12+888];
	add.f64 	%fd10, %fd8, %fd9;
	ld.shared.f64 	%fd11, [%r12+-72];
	add.f64 	%fd12, %fd10, %fd11;
	ld.shared.f64 	%fd13, [%r12+88];
	add.f64 	%fd14, %fd12, %fd13;
	ld.shared.f64 	%fd15, [%r12];
	add.f64 	%fd16, %fd14, %fd15;
	ld.shared.f64 	%fd17, [%r12+16];
	add.f64 	%fd18, %fd16, %fd17;
	mul.f64 	%fd19, %fd18, 0d3FE999999999999A;
	shl.b32 	%r40, %r3, 12;
	add.s32 	%r41, %r39, %r40;
	cvta.to.global.u64 	%rd27, %rd6;
	mul.wide.u32 	%rd28, %r41, 8;
	add.s64 	%rd29, %rd27, %rd28;
	st.global.f64 	[%rd29], %fd19;
$L__BB1_14:
	ret;

}
	// .globl	_Z11kernel2_optPKdPd
.visible .entry _Z11kernel2_optPKdPd(
	.param .u64 .ptr .align 1 _Z11kernel2_optPKdPd_param_0,
	.param .u64 .ptr .align 1 _Z11kernel2_optPKdPd_param_1
)
{
	.reg .pred 	%p<63>;
	.reg .b32 	%r<68>;
	.reg .b64 	%rd<65>;
	.reg .b64 	%fd<71>;
	// demoted variable
	.shared .align 8 .b8 _ZZ11kernel2_optPKdPdE4tile[8000];
	ld.param.u64 	%rd13, [_Z11kernel2_optPKdPd_param_0];
	ld.param.u64 	%rd14, [_Z11kernel2_optPKdPd_param_1];
	cvta.to.global.u64 	%rd1, %rd14;
	cvta.to.global.u64 	%rd2, %rd13;
	mov.u32 	%r19, %ctaid.x;
	shl.b32 	%r1, %r19, 3;
	mov.u32 	%r2, %tid.x;
	add.s32 	%r3, %r1, %r2;
	mov.u32 	%r20, %ctaid.y;
	shl.b32 	%r4, %r20, 3;
	mov.u32 	%r5, %tid.y;
	add.s32 	%r6, %r4, %r5;
	mov.u32 	%r21, %ctaid.z;
	mov.u32 	%r22, %ntid.z;
	mov.u32 	%r7, %tid.z;
	mad.lo.s32 	%r23, %r21, %r22, %r7;
	mul.wide.s32 	%rd3, %r3, 4096;
	shl.b32 	%r8, %r6, 6;
	cvt.u64.u32 	%rd4, %r23;
	add.s32 	%r24, %r8, %r23;
	cvt.u64.u32 	%rd5, %r24;
	add.s64 	%rd15, %rd3, %rd5;
	shl.b64 	%rd16, %rd15, 3;
	add.s64 	%rd6, %rd2, %rd16;
	ld.global.f64 	%fd1, [%rd6];
	mov.u32 	%r25, _ZZ11kernel2_optPKdPdE4tile;
	mad.lo.s32 	%r26, %r2, 800, %r25;
	add.s32 	%r9, %r26, 800;
	mul.lo.s32 	%r27, %r5, 80;
	add.s32 	%r10, %r9, %r27;
	add.s32 	%r11, %r10, 80;
	shl.b32 	%r28, %r7, 3;
	add.s32 	%r12, %r11, %r28;
	st.shared.f64 	[%r12+8], %fd1;
	setp.ne.s32 	%p5, %r2, 0;
	setp.lt.s32 	%p6, %r3, 1;
	add.s32 	%r29, %r25, %r27;
	add.s32 	%r30, %r29, %r28;
	add.s32 	%r13, %r30, 80;
	or.pred  	%p7, %p5, %p6;
	@%p7 bra 	$L__BB2_2;
	add.s32 	%r31, %r1, -1;
	mul.wide.u32 	%rd17, %r31, 4096;
	add.s64 	%rd18, %rd17, %rd5;
	shl.b64 	%rd19, %rd18, 3;
	add.s64 	%rd20, %rd2, %rd19;
	ld.global.f64 	%fd2, [%rd20];
	st.shared.f64 	[%r13+8], %fd2;
$L__BB2_2:
	setp.eq.s32 	%p8, %r5, 0;
	setp.ne.s32 	%p9, %r6, 0;
	and.pred  	%p1, %p8, %p9;
	add.s32 	%r14, %r9, %r28;
	not.pred 	%p10, %p1;
	@%p10 bra 	$L__BB2_4;
	add.s32 	%r33, %r4, -1;
	mul.wide.u32 	%rd21, %r33, 64;
	add.s64 	%rd22, %rd21, %rd4;
	add.s64 	%rd23, %rd22, %rd3;
	shl.b64 	%rd24, %rd23, 3;
	add.s64 	%rd25, %rd2, %rd24;
	ld.global.f64 	%fd3, [%rd25];
	st.shared.f64 	[%r14+8], %fd3;
$L__BB2_4:
	setp.eq.s32 	%p11, %r5, 7;
	setp.lt.u32 	%p12, %r6, 63;
	and.pred  	%p2, %p11, %p12;
	not.pred 	%p13, %p2;
	@%p13 bra 	$L__BB2_6;
	add.s64 	%rd26, %rd3, %rd4;
	cvt.u64.u32 	%rd27, %r8;
	add.s64 	%rd28, %rd26, %rd27;
	shl.b64 	%rd29, %rd28, 3;
	add.s64 	%rd30, %rd2, %rd29;
	ld.global.f64 	%fd4, [%rd30+512];
	st.shared.f64 	[%r14+728], %fd4;
$L__BB2_6:
	cvt.u32.u64 	%r35, %rd4;
	setp.eq.s32 	%p14, %r7, 0;
	setp.ne.s32 	%p15, %r35, 0;
	and.pred  	%p3, %p14, %p15;
	not.pred 	%p16, %p3;
	@%p16 bra 	$L__BB2_8;
	ld.global.f64 	%fd5, [%rd6+-8];
	st.shared.f64 	[%r11], %fd5;
$L__BB2_8:
	setp.eq.s32 	%p17, %r7, 7;
	setp.lt.u32 	%p18, %r35, 63;
	and.pred  	%p4, %p17, %p18;
	not.pred 	%p19, %p4;
	@%p19 bra 	$L__BB2_10;
	ld.global.f64 	%fd6, [%rd6+8];
	st.shared.f64 	[%r10+152], %fd6;
$L__BB2_10:
	add.s32 	%r16, %r3, 2;
	mul.wide.s32 	%rd7, %r16, 4096;
	add.s64 	%rd32, %rd7, %rd5;
	shl.b64 	%rd33, %rd32, 3;
	add.s64 	%rd8, %rd2, %rd33;
	ld.global.f64 	%fd7, [%rd8];
	st.shared.f64 	[%r12+1608], %fd7;
	@%p10 bra 	$L__BB2_12;
	add.s32 	%r36, %r4, -1;
	mul.wide.u32 	%rd34, %r36, 64;
	add.s64 	%rd35, %rd34, %rd4;
	add.s64 	%rd36, %rd35, %rd7;
	shl.b64 	%rd37, %rd36, 3;
	add.s64 	%rd38, %rd2, %rd37;
	ld.global.f64 	%fd8, [%rd38];
	st.shared.f64 	[%r14+1608], %fd8;
$L__BB2_12:
	@%p13 bra 	$L__BB2_14;
	ld.global.f64 	%fd9, [%rd8+512];
	st.shared.f64 	[%r14+2328], %fd9;
$L__BB2_14:
	@%p16 bra 	$L__BB2_16;
	ld.global.f64 	%fd10, [%rd8+-8];
	st.shared.f64 	[%r10+1680], %fd10;
$L__BB2_16:
	@%p19 bra 	$L__BB2_18;
	ld.global.f64 	%fd11, [%rd8+8];
	st.shared.f64 	[%r10+1752], %fd11;
$L__BB2_18:
	add.s32 	%r17, %r3, 4;
	mul.wide.s32 	%rd9, %r17, 4096;
	add.s64 	%rd39, %rd9, %rd5;
	shl.b64 	%rd40, %rd39, 3;
	add.s64 	%rd10, %rd2, %rd40;
	ld.global.f64 	%fd12, [%rd10];
	st.shared.f64 	[%r12+3208], %fd12;
	@%p10 bra 	$L__BB2_20;
	add.s32 	%r37, %r4, -1;
	mul.wide.u32 	%rd41, %r37, 64;
	add.s64 	%rd42, %rd41, %rd4;
	add.s64 	%rd43, %rd42, %rd9;
	shl.b64 	%rd44, %rd43, 3;
	add.s64 	%rd45, %rd2, %rd44;
	ld.global.f64 	%fd13, [%rd45];
	st.shared.f64 	[%r14+3208], %fd13;
$L__BB2_20:
	@%p13 bra 	$L__BB2_22;
	ld.global.f64 	%fd14, [%rd10+512];
	st.shared.f64 	[%r14+3928], %fd14;
$L__BB2_22:
	@%p16 bra 	$L__BB2_24;
	ld.global.f64 	%fd15, [%rd10+-8];
	st.shared.f64 	[%r10+3280], %fd15;
$L__BB2_24:
	@%p19 bra 	$L__BB2_26;
	ld.global.f64 	%fd16, [%rd10+8];
	st.shared.f64 	[%r10+3352], %fd16;
$L__BB2_26:
	add.s32 	%r18, %r3, 6;
	mul.wide.s32 	%rd11, %r18, 4096;
	add.s64 	%rd46, %rd11, %rd5;
	shl.b64 	%rd47, %rd46, 3;
	add.s64 	%rd12, %rd2, %rd47;
	ld.global.f64 	%fd17, [%rd12];
	st.shared.f64 	[%r12+4808], %fd17;
	setp.ne.s32 	%p28, %r2, 1;
	setp.gt.u32 	%p29, %r18, 62;
	or.pred  	%p30, %p28, %p29;
	@%p30 bra 	$L__BB2_28;
	add.s32 	%r38, %r3, 7;
	mul.wide.u32 	%rd48, %r38, 4096;
	add.s64 	%rd49, %rd48, %rd5;
	shl.b64 	%rd50, %rd49, 3;
	add.s64 	%rd51, %rd2, %rd50;
	ld.global.f64 	%fd18, [%rd51];
	st.shared.f64 	[%r13+7208], %fd18;
$L__BB2_28:
	@%p10 bra 	$L__BB2_30;
	add.s32 	%r39, %r4, -1;
	mul.wide.u32 	%rd52, %r39, 64;
	add.s64 	%rd53, %rd52, %rd4;
	add.s64 	%rd54, %rd53, %rd11;
	shl.b64 	%rd55, %rd54, 3;
	add.s64 	%rd56, %rd2, %rd55;
	ld.global.f64 	%fd19, [%rd56];
	st.shared.f64 	[%r14+4808], %fd19;
$L__BB2_30:
	@%p13 bra 	$L__BB2_32;
	ld.global.f64 	%fd20, [%rd12+512];
	st.shared.f64 	[%r14+5528], %fd20;
$L__BB2_32:
	@%p16 bra 	$L__BB2_34;
	ld.global.f64 	%fd21, [%rd12+-8];
	st.shared.f64 	[%r10+4880], %fd21;
$L__BB2_34:
	@%p19 bra 	$L__BB2_36;
	ld.global.f64 	%fd22, [%rd12+8];
	st.shared.f64 	[%r10+4952], %fd22;
$L__BB2_36:
	setp.eq.s32 	%p35, %r35, 0;
	setp.eq.s32 	%p36, %r6, 0;
	setp.lt.s32 	%p37, %r3, 1;
	bar.sync 	0;
	max.u32 	%r42, %r3, %r6;
	max.u32 	%r43, %r42, %r35;
	setp.gt.u32 	%p38, %r43, 62;
	or.pred  	%p39, %p37, %p38;
	or.pred  	%p40, %p36, %p39;
	or.pred  	%p41, %p35, %p40;
	@%p41 bra 	$L__BB2_38;
	cvt.u32.u64 	%r44, %rd5;
	ld.shared.f64 	%fd23, [%r12+-792];
	ld.shared.f64 	%fd24, [%r12+808];
	add.f64 	%fd25, %fd23, %fd24;
	ld.shared.f64 	%fd26, [%r12+-72];
	add.f64 	%fd27, %fd25, %fd26;
	ld.shared.f64 	%fd28, [%r12+88];
	add.f64 	%fd29, %fd27, %fd28;
	ld.shared.f64 	%fd30, [%r12];
	add.f64 	%fd31, %fd29, %fd30;
	ld.shared.f64 	%fd32, [%r12+16];
	add.f64 	%fd33, %fd31, %fd32;
	mul.f64 	%fd34, %fd33, 0d3FE999999999999A;
	shl.b32 	%r45, %r3, 12;
	add.s32 	%r46, %r44, %r45;
	mul.wide.u32 	%rd57, %r46, 8;
	add.s64 	%rd58, %rd1, %rd57;
	st.global.f64 	[%rd58], %fd34;
$L__BB2_38:
	setp.eq.s32 	%p42, %r35, 0;
	setp.eq.s32 	%p43, %r6, 0;
	max.u32 	%r49, %r16, %r6;
	max.u32 	%r50, %r49, %r35;
	setp.gt.u32 	%p44, %r50, 62;
	setp.lt.s32 	%p45, %r3, -1;
	or.pred  	%p46, %p45, %p44;
	or.pred  	%p47, %p43, %p46;
	or.pred  	%p48, %p42, %p47;
	@%p48 bra 	$L__BB2_40;
	cvt.u32.u64 	%r51, %rd5;
	ld.shared.f64 	%fd35, [%r12+808];
	ld.shared.f64 	%fd36, [%r12+2408];
	add.f64 	%fd37, %fd35, %fd36;
	ld.shared.f64 	%fd38, [%r12+1528];
	add.f64 	%fd39, %fd37, %fd38;
	ld.shared.f64 	%fd40, [%r12+1688];
	add.f64 	%fd41, %fd39, %fd40;
	ld.shared.f64 	%fd42, [%r12+1600];
	add.f64 	%fd43, %fd41, %fd42;
	ld.shared.f64 	%fd44, [%r12+1616];
	add.f64 	%fd45, %fd43, %fd44;
	mul.f64 	%fd46, %fd45, 0d3FE999999999999A;
	shl.b32 	%r52, %r16, 12;
	add.s32 	%r53, %r51, %r52;
	mul.wide.u32 	%rd59, %r53, 8;
	add.s64 	%rd60, %rd1, %rd59;
	st.global.f64 	[%rd60], %fd46;
$L__BB2_40:
	setp.eq.s32 	%p49, %r35, 0;
	setp.eq.s32 	%p50, %r6, 0;
	max.u32 	%r56, %r17, %r6;
	max.u32 	%r57, %r56, %r35;
	setp.gt.u32 	%p51, %r57, 62;
	setp.lt.s32 	%p52, %r3, -3;
	or.pred  	%p53, %p52, %p51;
	or.pred  	%p54, %p50, %p53;
	or.pred  	%p55, %p49, %p54;
	@%p55 bra 	$L__BB2_42;
	cvt.u32.u64 	%r58, %rd5;
	ld.shared.f64 	%fd47, [%r12+2408];
	ld.shared.f64 	%fd48, [%r12+4008];
	add.f64 	%fd49, %fd47, %fd48;
	ld.shared.f64 	%fd50, [%r12+3128];
	add.f64 	%fd51, %fd49, %fd50;
	ld.shared.f64 	%fd52, [%r12+3288];
	add.f64 	%fd53, %fd51, %fd52;
	ld.shared.f64 	%fd54, [%r12+3200];
	add.f64 	%fd55, %fd53, %fd54;
	ld.shared.f64 	%fd56, [%r12+3216];
	add.f64 	%fd57, %fd55, %fd56;
	mul.f64 	%fd58, %fd57, 0d3FE999999999999A;
	shl.b32 	%r59, %r17, 12;
	add.s32 	%r60, %r58, %r59;
	mul.wide.u32 	%rd61, %r60, 8;
	add.s64 	%rd62, %rd1, %rd61;
	st.global.f64 	[%rd62], %fd58;
$L__BB2_42:
	setp.eq.s32 	%p56, %r35, 0;
	setp.eq.s32 	%p57, %r6, 0;
	max.u32 	%r63, %r18, %r6;
	max.u32 	%r64, %r63, %r35;
	setp.gt.u32 	%p58, %r64, 62;
	setp.lt.s32 	%p59, %r3, -5;
	or.pred  	%p60, %p59, %p58;
	or.pred  	%p61, %p57, %p60;
	or.pred  	%p62, %p56, %p61;
	@%p62 bra 	$L__BB2_44;
	cvt.u32.u64 	%r65, %rd5;
	ld.shared.f64 	%fd59, [%r12+4008];
	ld.shared.f64 	%fd60, [%r12+5608];
	add.f64 	%fd61, %fd59, %fd60;
	ld.shared.f64 	%fd62, [%r12+4728];
	add.f64 	%fd63, %fd61, %fd62;
	ld.shared.f64 	%fd64, [%r12+4888];
	add.f64 	%fd65, %fd63, %fd64;
	ld.shared.f64 	%fd66, [%r12+4800];
	add.f64 	%fd67, %fd65, %fd66;
	ld.shared.f64 	%fd68, [%r12+4816];
	add.f64 	%fd69, %fd67, %fd68;
	mul.f64 	%fd70, %fd69, 0d3FE999999999999A;
	shl.b32 	%r66, %r18, 12;
	add.s32 	%r67, %r65, %r66;
	mul.wide.u32 	%rd63, %r67, 8;
	add.s64 	%rd64, %rd1, %rd63;
	st.global.f64 	[%rd64], %fd70;
$L__BB2_44:
	ret;

}


// ===== COMPILED SASS (sm_100) =====

	.target	sm_100

	.elftype	@"ET_EXEC"


//--------------------- .note.nv.tkinfo           --------------------------
	.section	.note.nv.tkinfo,"",@"SHT_NOTE"
	.sectionflags	@"SHF_NOTE_NV_TKINFO"
	.tkinfo
        /*0018*/ 	.word	0x00000002
        /*0030*/ 	.string	""
        /*0030*/ 	.string	"ptxas"
        /*0030*/ 	.string	"Cuda compilation tools, release 13.0, V13.0.88"
        /*0030*/ 	.string	"Build cuda_13.0.r13.0/compiler.36424714_0"
        /*0030*/ 	.string	"-arch sm_100 -m 64 "



//--------------------- .note.nv.cuinfo           --------------------------
	.section	.note.nv.cuinfo,"",@"SHT_NOTE"
	.sectionflags	@"SHF_NOTE_NV_CUINFO"
        /*0018*/ 	.short	0x0002
        /*001a*/ 	.short	0x0064
        /*001c*/ 	.short	0x0082
	.zero		2


//--------------------- .nv.info                  --------------------------
	.section	.nv.info,"",@"SHT_CUDA_INFO"
	.align	4


	//----- nvinfo : EIATTR_REGCOUNT
	.align		4
        /*0000*/ 	.byte	0x04, 0x2f
        /*0002*/ 	.short	(.L_1 - .L_0)
	.align		4
.L_0:
        /*0004*/ 	.word	index@(_Z7kernel1PKdPd)
        /*0008*/ 	.word	0x00000018


	//----- nvinfo : EIATTR_FRAME_SIZE
	.align		4
.L_1:
        /*000c*/ 	.byte	0x04, 0x11
        /*000e*/ 	.short	(.L_3 - .L_2)
	.align		4
.L_2:
        /*0010*/ 	.word	index@(_Z7kernel1PKdPd)
        /*0014*/ 	.word	0x00000000


	//----- nvinfo : EIATTR_REGCOUNT
	.align		4
.L_3:
        /*0018*/ 	.byte	0x04, 0x2f
        /*001a*/ 	.short	(.L_5 - .L_4)
	.align		4
.L_4:
        /*001c*/ 	.word	index@(_Z7kernel2PKdPd)
        /*0020*/ 	.word	0x00000020


	//----- nvinfo : EIATTR_FRAME_SIZE
	.align		4
.L_5:
        /*0024*/ 	.byte	0x04, 0x11
        /*0026*/ 	.short	(.L_7 - .L_6)
	.align		4
.L_6:
        /*0028*/ 	.word	index@(_Z7kernel2PKdPd)
        /*002c*/ 	.word	0x00000000


	//----- nvinfo : EIATTR_REGCOUNT
	.align		4
.L_7:
        /*0030*/ 	.byte	0x04, 0x2f
        /*0032*/ 	.short	(.L_9 - .L_8)
	.align		4
.L_8:
        /*0034*/ 	.word	index@(_Z11kernel2_optPKdPd)
        /*0038*/ 	.word	0x00000020


	//----- nvinfo : EIATTR_FRAME_SIZE
	.align		4
.L_9:
        /*003c*/ 	.byte	0x04, 0x11
        /*003e*/ 	.short	(.L_11 - .L_10)
	.align		4
.L_10:
        /*0040*/ 	.word	index@(_Z11kernel2_optPKdPd)
        /*0044*/ 	.word	0x00000000


	//----- nvinfo : EIATTR_MIN_STACK_SIZE
	.align		4
.L_11:
        /*0048*/ 	.byte	0x04, 0x12
        /*004a*/ 	.short	(.L_13 - .L_12)
	.align		4
.L_12:
        /*004c*/ 	.word	index@(_Z11kernel2_optPKdPd)
        /*0050*/ 	.word	0x00000000


	//----- nvinfo : EIATTR_MIN_STACK_SIZE
	.align		4
.L_13:
        /*0054*/ 	.byte	0x04, 0x12
        /*0056*/ 	.short	(.L_15 - .L_14)
	.align		4
.L_14:
        /*0058*/ 	.word	index@(_Z7kernel2PKdPd)
        /*005c*/ 	.word	0x00000000


	//----- nvinfo : EIATTR_MIN_STACK_SIZE
	.align		4
.L_15:
        /*0060*/ 	.byte	0x04, 0x12
        /*0062*/ 	.short	(.L_17 - .L_16)
	.align		4
.L_16:
        /*0064*/ 	.word	index@(_Z7kernel1PKdPd)
        /*0068*/ 	.word	0x00000000
.L_17:


//--------------------- .nv.compat                --------------------------
	.section	.nv.compat,"",@"SHT_CUDA_COMPAT_INFO"
	.align	4
        /*0000*/ 	.byte	0x02, 0x09, 0x00, 0x00, 0x02, 0x02, 0x01, 0x00, 0x02, 0x05, 0x05, 0x00, 0x03, 0x07, 0x01, 0x01
        /*0010*/ 	.byte	0x02, 0x03, 0x00, 0x00, 0x02, 0x06, 0x01, 0x00, 0x04, 0x0b, 0x08, 0x00, 0x01, 0x00, 0x00, 0x00
        /*0020*/ 	.byte	0x00, 0x00, 0x00, 0x00


//--------------------- .nv.info._Z11kernel2_optPKdPd --------------------------
	.section	.nv.info._Z11kernel2_optPKdPd,"",@"SHT_CUDA_INFO"
	.sectionflags	@""
	.align	4


	//----- nvinfo : EIATTR_CUDA_API_VERSION
	.align		4
        /*0000*/ 	.byte	0x04, 0x37
        /*0002*/ 	.short	(.L_19 - .L_18)
.L_18:
        /*0004*/ 	.word	0x00000082


	//----- nvinfo : EIATTR_KPARAM_INFO
	.align		4
.L_19:
        /*0008*/ 	.byte	0x04, 0x17
        /*000a*/ 	.short	(.L_21 - .L_20)
.L_20:
        /*000c*/ 	.word	0x00000000
        /*0010*/ 	.short	0x0001
        /*0012*/ 	.short	0x0008
        /*0014*/ 	.byte	0x00, 0xf5, 0x21, 0x00


	//----- nvinfo : EIATTR_KPARAM_INFO
	.align		4
.L_21:
        /*0018*/ 	.byte	0x04, 0x17
        /*001a*/ 	.short	(.L_23 - .L_22)
.L_22:
        /*001c*/ 	.word	0x00000000
        /*0020*/ 	.short	0x0000
        /*0022*/ 	.short	0x0000
        /*0024*/ 	.byte	0x00, 0xf5, 0x21, 0x00


	//----- nvinfo : EIATTR_SPARSE_MMA_MASK
	.align		4
.L_23:
        /*0028*/ 	.byte	0x03, 0x50
        /*002a*/ 	.short	0x0000


	//----- nvinfo : EIATTR_MAXREG_COUNT
	.align		4
        /*002c*/ 	.byte	0x03, 0x1b
        /*002e*/ 	.short	0x00ff


	//----- nvinfo : EIATTR_NUM_BARRIERS
	.align		4
        /*0030*/ 	.byte	0x02, 0x4c
        /*0032*/ 	.byte	0x01
	.zero		1


	//----- nvinfo : EIATTR_MERCURY_ISA_VERSION
	.align		4
        /*0034*/ 	.byte	0x03, 0x5f
        /*0036*/ 	.short	0x0101


	//----- nvinfo : EIATTR_VRC_CTA_INIT_COUNT
	.align		4
        /*0038*/ 	.byte	0x02, 0x4a
	.zero		1
	.zero		1


	//----- nvinfo : EIATTR_EXIT_INSTR_OFFSETS
	.align		4
        /*003c*/ 	.byte	0x04, 0x1c
        /*003e*/ 	.short	(.L_25 - .L_24)


	//   ....[0]....
.L_24:
        /*0040*/ 	.word	0x00000d80


	//   ....[1]....
        /*0044*/ 	.word	0x00000eb0


	//----- nvinfo : EIATTR_CRS_STACK_SIZE
	.align		4
.L_25:
        /*0048*/ 	.byte	0x04, 0x1e
        /*004a*/ 	.short	(.L_27 - .L_26)
.L_26:
        /*004c*/ 	.word	0x00000000


	//----- nvinfo : EIATTR_CBANK_PARAM_SIZE
	.align		4
.L_27:
        /*0050*/ 	.byte	0x03, 0x19
        /*0052*/ 	.short	0x0010


	//----- nvinfo : EIATTR_PARAM_CBANK
	.align		4
        /*0054*/ 	.byte	0x04, 0x0a
        /*0056*/ 	.short	(.L_29 - .L_28)
	.align		4
.L_28:
        /*0058*/ 	.word	index@(.nv.constant0._Z11kernel2_optPKdPd)
        /*005c*/ 	.short	0x0380
        /*005e*/ 	.short	0x0010


	//----- nvinfo : EIATTR_SW_WAR
	.align		4
.L_29:
        /*0060*/ 	.byte	0x04, 0x36
        /*0062*/ 	.short	(.L_31 - .L_30)
.L_30:
        /*0064*/ 	.word	0x00000008
.L_31:


//--------------------- .nv.info._Z7kernel2PKdPd  --------------------------
	.section	.nv.info._Z7kernel2PKdPd,"",@"SHT_CUDA_INFO"
	.sectionflags	@""
	.align	4


	//----- nvinfo : EIATTR_CUDA_API_VERSION
	.align		4
        /*0000*/ 	.byte	0x04, 0x37
        /*0002*/ 	.short	(.L_33 - .L_32)
.L_32:
        /*0004*/ 	.word	0x00000082


	//----- nvinfo : EIATTR_KPARAM_INFO
	.align		4
.L_33:
        /*0008*/ 	.byte	0x04, 0x17
        /*000a*/ 	.short	(.L_35 - .L_34)
.L_34:
        /*000c*/ 	.word	0x00000000
        /*0010*/ 	.short	0x0001
        /*0012*/ 	.short	0x0008
        /*0014*/ 	.byte	0x00, 0xf5, 0x21, 0x00


	//----- nvinfo : EIATTR_KPARAM_INFO
	.align		4
.L_35:
        /*0018*/ 	.byte	0x04, 0x17
        /*001a*/ 	.short	(.L_37 - .L_36)
.L_36:
        /*001c*/ 	.word	0x00000000
        /*0020*/ 	.short	0x0000
        /*0022*/ 	.short	0x0000
        /*0024*/ 	.byte	0x00, 0xf5, 0x21, 0x00


	//----- nvinfo : EIATTR_SPARSE_MMA_MASK
	.align		4
.L_37:
        /*0028*/ 	.byte	0x03, 0x50
        /*002a*/ 	.short	0x0000


	//----- nvinfo : EIATTR_MAXREG_COUNT
	.align		4
        /*002c*/ 	.byte	0x03, 0x1b
        /*002e*/ 	.short	0x00ff


	//----- nvinfo : EIATTR_NUM_BARRIERS
	.align		4
        /*0030*/ 	.byte	0x02, 0x4c
        /*0032*/ 	.byte	0x01
	.zero		1


	//----- nvinfo : EIATTR_MERCURY_ISA_VERSION
	.align		4
        /*0034*/ 	.byte	0x03, 0x5f
        /*0036*/ 	.short	0x0101


	//----- nvinfo : EIATTR_VRC_CTA_INIT_COUNT
	.align		4
        /*0038*/ 	.byte	0x02, 0x4a
	.zero		1
	.zero		1


	//----- nvinfo : EIATTR_EXIT_INSTR_OFFSETS
	.align		4
        /*003c*/ 	.byte	0x04, 0x1c
        /*003e*/ 	.short	(.L_39 - .L_38)


	//   ....[0]....
.L_38:
        /*0040*/ 	.word	0x00000500


	//   ....[1]....
        /*0044*/ 	.word	0x00000630


	//----- nvinfo : EIATTR_CBANK_PARAM_SIZE
	.align		4
.L_39:
        /*0048*/ 	.byte	0x03, 0x19
        /*004a*/ 	.short	0x0010


	//----- nvinfo : EIATTR_PARAM_CBANK
	.align		4
        /*004c*/ 	.byte	0x04, 0x0a
        /*004e*/ 	.short	(.L_41 - .L_40)
	.align		4
.L_40:
        /*0050*/ 	.word	index@(.nv.constant0._Z7kernel2PKdPd)
        /*0054*/ 	.short	0x0380
        /*0056*/ 	.short	0x0010


	//----- nvinfo : EIATTR_SW_WAR
	.align		4
.L_41:
        /*0058*/ 	.byte	0x04, 0x36
        /*005a*/ 	.short	(.L_43 - .L_42)
.L_42:
        /*005c*/ 	.word	0x00000008
.L_43:


//--------------------- .nv.info._Z7kernel1PKdPd  --------------------------
	.section	.nv.info._Z7kernel1PKdPd,"",@"SHT_CUDA_INFO"
	.sectionflags	@""
	.align	4


	//----- nvinfo : EIATTR_CUDA_API_VERSION
	.align		4
        /*0000*/ 	.byte	0x04, 0x37
        /*0002*/ 	.short	(.L_45 - .L_44)
.L_44:
        /*0004*/ 	.word	0x00000082


	//----- nvinfo : EIATTR_KPARAM_INFO
	.align		4
.L_45:
        /*0008*/ 	.byte	0x04, 0x17
        /*000a*/ 	.short	(.L_47 - .L_46)
.L_46:
        /*000c*/ 	.word	0x00000000
        /*0010*/ 	.short	0x0001
        /*0012*/ 	.short	0x0008
        /*0014*/ 	.byte	0x00, 0xf5, 0x21, 0x00


	//----- nvinfo : EIATTR_KPARAM_INFO
	.align		4
.L_47:
        /*0018*/ 	.byte	0x04, 0x17
        /*001a*/ 	.short	(.L_49 - .L_48)
.L_48:
        /*001c*/ 	.word	0x00000000
        /*0020*/ 	.short	0x0000
        /*0022*/ 	.short	0x0000
        /*0024*/ 	.byte	0x00, 0xf5, 0x21, 0x00


	//----- nvinfo : EIATTR_SPARSE_MMA_MASK
	.align		4
.L_49:
        /*0028*/ 	.byte	0x03, 0x50
        /*002a*/ 	.short	0x0000


	//----- nvinfo : EIATTR_MAXREG_COUNT
	.align		4
        /*002c*/ 	.byte	0x03, 0x1b
        /*002e*/ 	.short	0x00ff


	//----- nvinfo : EIATTR_MERCURY_ISA_VERSION
	.align		4
        /*0030*/ 	.byte	0x03, 0x5f
        /*0032*/ 	.short	0x0101


	//----- nvinfo : EIATTR_VRC_CTA_INIT_COUNT
	.align		4
        /*0034*/ 	.byte	0x02, 0x4a
	.zero		1
	.zero		1


	//----- nvinfo : EIATTR_EXIT_INSTR_OFFSETS
	.align		4
        /*0038*/ 	.byte	0x04, 0x1c
        /*003a*/ 	.short	(.L_51 - .L_50)


	//   ....[0]....
.L_50:
        /*003c*/ 	.word	0x00000130


	//   ....[1]....
        /*0040*/ 	.word	0x00000380


	//----- nvinfo : EIATTR_CBANK_PARAM_SIZE
	.align		4
.L_51:
        /*0044*/ 	.byte	0x03, 0x19
        /*0046*/ 	.short	0x0010


	//----- nvinfo : EIATTR_PARAM_CBANK
	.align		4
        /*0048*/ 	.byte	0x04, 0x0a
        /*004a*/ 	.short	(.L_53 - .L_52)
	.align		4
.L_52:
        /*004c*/ 	.word	index@(.nv.constant0._Z7kernel1PKdPd)
        /*0050*/ 	.short	0x0380
        /*0052*/ 	.short	0x0010


	//----- nvinfo : EIATTR_SW_WAR
	.align		4
.L_53:
        /*0054*/ 	.byte	0x04, 0x36
        /*0056*/ 	.short	(.L_55 - .L_54)
.L_54:
        /*0058*/ 	.word	0x00000008
.L_55:


//--------------------- .nv.callgraph             --------------------------
	.section	.nv.callgraph,"",@"SHT_CUDA_CALLGRAPH"
	.align	4
	.sectionentsize	8
	.align		4
        /*0000*/ 	.word	0x00000000
	.align		4
        /*0004*/ 	.word	0xffffffff
	.align		4
        /*0008*/ 	.word	0x00000000
	.align		4
        /*000c*/ 	.word	0xfffffffe
	.align		4
        /*0010*/ 	.word	0x00000000
	.align		4
        /*0014*/ 	.word	0xfffffffd
	.align		4
        /*0018*/ 	.word	0x00000000
	.align		4
        /*001c*/ 	.word	0xfffffffc


//--------------------- .text._Z11kernel2_optPKdPd --------------------------
	.section	.text._Z11kernel2_optPKdPd,"ax",@progbits
	.align	128
        .global         _Z11kernel2_optPKdPd
        .type           _Z11kernel2_optPKdPd,@function
        .size           _Z11kernel2_optPKdPd,(.L_x_9 - _Z11kernel2_optPKdPd)
        .other          _Z11kernel2_optPKdPd,@"STO_CUDA_ENTRY STV_DEFAULT"
_Z11kernel2_optPKdPd:
.text._Z11kernel2_optPKdPd:
[----:B------:R-:W-:Y:S01]  /*0000*/  LDC R1, c[0x0][0x37c] ;  /* 0x0000df00ff017b82 */ /* 0x000fe20000000800 */
[----:B------:R-:W0:Y:S07]  /*0010*/  S2R R17, SR_CTAID.Y ;  /* 0x0000000000117919 */ /* 0x000e2e0000002600 */
[----:B------:R-:W1:Y:S01]  /*0020*/  S2UR UR4, SR_CTAID.Z ;  /* 0x00000000000479c3 */ /* 0x000e620000002700 */
[----:B------:R-:W2:Y:S01]  /*0030*/  LDCU.64 UR6, c[0x0][0x380] ;  /* 0x00007000ff0677ac */ /* 0x000ea20008000a00 */
[----:B------:R-:W-:Y:S01]  /*0040*/  IMAD.MOV.U32 R7, RZ, RZ, RZ ;  /* 0x000000ffff077224 */ /* 0x000fe200078e00ff */
[----:B------:R-:W0:Y:S01]  /*0050*/  S2R R4, SR_TID.Y ;  /* 0x0000000000047919 */ /* 0x000e220000002200 */
[----:B------:R-:W1:Y:S04]  /*0060*/  S2R R10, SR_TID.Z ;  /* 0x00000000000a7919 */ /* 0x000e680000002300 */
[----:B------:R-:W1:Y:S01]  /*0070*/  LDC R9, c[0x0][0x368] ;  /* 0x0000da00ff097b82 */ /* 0x000e620000000800 */
[----:B------:R-:W3:Y:S01]  /*0080*/  S2R R19, SR_CTAID.X ;  /* 0x0000000000137919 */ /* 0x000ee20000002500 */
[----:B------:R-:W3:Y:S01]  /*0090*/  S2R R16, SR_TID.X ;  /* 0x0000000000107919 */ /* 0x000ee20000002100 */
[----:B0-----:R-:W-:-:S02]  /*00a0*/  IMAD R26, R17, 0x8, R4 ;  /* 0x00000008111a7824 */ /* 0x001fc400078e0204 */
[----:B-1----:R-:W-:Y:S01]  /*00b0*/  IMAD R8, R9, UR4, R10 ;  /* 0x0000000409087c24 */ /* 0x002fe2000f8e020a */
[----:B------:R-:W-:Y:S01]  /*00c0*/  MOV R5, 0x400 ;  /* 0x0000040000057802 */ /* 0x000fe20000000f00 */
[----:B------:R-:W-:Y:S01]  /*00d0*/  IMAD.SHL.U32 R11, R26, 0x40, RZ ;  /* 0x000000401a0b7824 */ /* 0x000fe200078e00ff */
[----:B------:R-:W0:Y:S03]  /*00e0*/  LDCU.64 UR4, c[0x0][0x358] ;  /* 0x00006b00ff0477ac */ /* 0x000e260008000a00 */
[----:B------:R-:W-:Y:S02]  /*00f0*/  IMAD.IADD R6, R8, 0x1, R11 ;  /* 0x0000000108067824 */ /* 0x000fe400078e020b */
[----:B---3--:R-:W-:-:S04]  /*0100*/  IMAD R0, R19, 0x8, R16 ;  /* 0x0000000813007824 */ /* 0x008fc800078e0210 */
[----:B------:R-:W-:-:S03]  /*0110*/  IMAD.WIDE R2, R0, 0x1000, R6 ;  /* 0x0000100000027825 */ /* 0x000fc600078e0206 */
[----:B--2---:R-:W-:-:S04]  /*0120*/  LEA R14, P0, R2, UR6, 0x3 ;  /* 0x00000006020e7c11 */ /* 0x004fc8000f8018ff */
[----:B------:R-:W-:Y:S02]  /*0130*/  LEA.HI.X R15, R2, UR7, R3, 0x3, P0 ;  /* 0x00000007020f7c11 */ /* 0x000fe400080f1c03 */
[----:B------:R-:W1:Y:S01]  /*0140*/  S2R R2, SR_CgaCtaId ;  /* 0x0000000000027919 */ /* 0x000e620000008800 */
[----:B------:R-:W-:Y:S02]  /*0150*/  ISETP.GE.U32.AND P0, PT, R26, 0x3f, PT ;  /* 0x0000003f1a00780c */ /* 0x000fe40003f06070 */
[----:B------:R-:W-:Y:S01]  /*0160*/  ISETP.GE.AND P3, PT, R0, 0x1, PT ;  /* 0x000000010000780c */ /* 0x000fe20003f66270 */
[----:B------:R-:W-:Y:S01]  /*0170*/  IMAD.MOV.U32 R9, RZ, RZ, RZ ;  /* 0x000000ffff097224 */ /* 0x000fe200078e00ff */
[----:B------:R-:W-:Y:S01]  /*0180*/  ISETP.EQ.AND P0, PT, R4, 0x7, !P0 ;  /* 0x000000070400780c */ /* 0x000fe20004702270 */
[----:B0-----:R-:W2:Y:S01]  /*0190*/  LDG.E.64 R20, desc[UR4][R14.64] ;  /* 0x000000040e147981 */ /* 0x001ea2000c1e1b00 */
[----:B------:R-:W-:Y:S02]  /*01a0*/  ISETP.NE.OR P3, PT, R16, RZ, !P3 ;  /* 0x000000ff1000720c */ /* 0x000fe40005f65670 */
[----:B------:R-:W-:-:S04]  /*01b0*/  ISETP.NE.AND P5, PT, R26, RZ, PT ;  /* 0x000000ff1a00720c */ /* 0x000fc80003fa5270 */
[----:B------:R-:W-:-:S07]  /*01c0*/  ISETP.EQ.AND P5, PT, R4, RZ, P5 ;  /* 0x000000ff0400720c */ /* 0x000fce0002fa2270 */
[----:B------:R-:W-:-:S05]  /*01d0*/  @!P3 LEA R19, R19, 0xffffffff, 0x3 ;  /* 0xffffffff1313b811 */ /* 0x000fca00078e18ff */
[----:B------:R-:W-:Y:S01]  /*01e0*/  @!P3 IMAD.WIDE.U32 R18, R19, 0x1000, R6 ;  /* 0x000010001312b825 */ /* 0x000fe200078e0006 */
[----:B------:R-:W-:-:S05]  /*01f0*/  @P5 LEA R13, R17, 0xffffffff, 0x3 ;  /* 0xffffffff110d5811 */ /* 0x000fca00078e18ff */
[----:B------:R-:W-:Y:S01]  /*0200*/  @P5 IMAD.WIDE.U32 R12, R13, 0x40, R8 ;  /* 0x000000400d0c5825 */ /* 0x000fe200078e0008 */
[----:B-1----:R-:W-:-:S03]  /*0210*/  LEA R5, R2, R5, 0x18 ;  /* 0x0000000502057211 */ /* 0x002fc600078ec0ff */
[----:B------:R-:W-:-:S04]  /*0220*/  @P0 IMAD.WIDE R2, R0, 0x1000, R8 ;  /* 0x0000100000020825 */ /* 0x000fc800078e0208 */
[----:B------:R-:W-:Y:S01]  /*0230*/  @P5 IMAD.WIDE R12, R0, 0x1000, R12 ;  /* 0x00001000000c5825 */ /* 0x000fe200078e020c */
[----:B------:R-:W-:-:S03]  /*0240*/  @P0 IADD3 R11, P1, PT, R11, R2, RZ ;  /* 0x000000020b0b0210 */ /* 0x000fc60007f3e0ff */
[----:B------:R-:W-:Y:S01]  /*0250*/  IMAD R29, R16, 0x320, R5 ;  /* 0x00000320101d7824 */ /* 0x000fe200078e0205 */
[----:B------:R-:W-:Y:S01]  /*0260*/  @P0 LEA R24, P2, R11, UR6, 0x3 ;  /* 0x000000060b180c11 */ /* 0x000fe2000f8418ff */
[----:B------:R-:W-:Y:S01]  /*0270*/  @P0 IMAD.X R22, RZ, RZ, R3, P1 ;  /* 0x000000ffff160224 */ /* 0x000fe200008e0603 */
[----:B------:R-:W-:Y:S01]  /*0280*/  @!P3 LEA R2, P1, R18, UR6, 0x3 ;  /* 0x000000061202bc11 */ /* 0x000fe2000f8218ff */
[----:B------:R-:W-:-:S03]  /*0290*/  IMAD R27, R4, 0x50, R29 ;  /* 0x00000050041b7824 */ /* 0x000fc600078e021d */
[----:B------:R-:W-:Y:S01]  /*02a0*/  @!P3 LEA.HI.X R3, R18, UR7, R19, 0x3, P1 ;  /* 0x000000071203bc11 */ /* 0x000fe200088f1c13 */
[----:B------:R-:W-:Y:S01]  /*02b0*/  IMAD R28, R10, 0x8, R27 ;  /* 0x000000080a1c7824 */ /* 0x000fe200078e021b */
[----:B------:R-:W-:-:S04]  /*02c0*/  @P0 LEA.HI.X R25, R11, UR7, R22, 0x3, P2 ;  /* 0x000000070b190c11 */ /* 0x000fc800090f1c16 */
[----:B------:R-:W3:Y:S01]  /*02d0*/  @!P3 LDG.E.64 R2, desc[UR4][R2.64] ;  /* 0x000000040202b981 */ /* 0x000ee2000c1e1b00 */
[----:B------:R-:W-:Y:S02]  /*02e0*/  ISETP.NE.AND P2, PT, R8, RZ, PT ;  /* 0x000000ff0800720c */ /* 0x000fe40003f45270 */
[----:B------:R-:W-:Y:S01]  /*02f0*/  @P5 LEA R22, P1, R12, UR6, 0x3 ;  /* 0x000000060c165c11 */ /* 0x000fe2000f8218ff */
[----:B------:R-:W4:Y:S01]  /*0300*/  @P0 LDG.E.64 R24, desc[UR4][R24.64+0x200] ;  /* 0x0002000418180981 */ /* 0x000f22000c1e1b00 */
[----:B------:R-:W-:Y:S02]  /*0310*/  ISETP.EQ.AND P2, PT, R10, RZ, P2 ;  /* 0x000000ff0a00720c */ /* 0x000fe40001742270 */
[----:B------:R-:W-:-:S06]  /*0320*/  @P5 LEA.HI.X R23, R12, UR7, R13, 0x3, P1 ;  /* 0x000000070c175c11 */ /* 0x000fcc00088f1c0d */
[----:B------:R-:W5:Y:S05]  /*0330*/  @P5 LDG.E.64 R22, desc[UR4][R22.64] ;  /* 0x0000000416165981 */ /* 0x000f6a000c1e1b00 */
[----:B------:R-:W5:Y:S01]  /*0340*/  @P2 LDG.E.64 R12, desc[UR4][R14.64+-0x8] ;  /* 0xfffff8040e0c2981 */ /* 0x000f62000c1e1b00 */
[----:B------:R-:W-:Y:S01]  /*0350*/  IMAD R5, R4, 0x50, R5 ;  /* 0x0000005004057824 */ /* 0x000fe200078e0205 */
[----:B------:R-:W-:-:S04]  /*0360*/  ISETP.GE.U32.AND P1, PT, R8, 0x3f, PT ;  /* 0x0000003f0800780c */ /* 0x000fc80003f26070 */
[C---:B------:R-:W-:Y:S01]  /*0370*/  ISETP.EQ.AND P1, PT, R10.reuse, 0x7, !P1 ;  /* 0x000000070a00780c */ /* 0x040fe20004f22270 */
[C---:B------:R-:W-:Y:S01]  /*0380*/  IMAD R29, R10.reuse, 0x8, R29 ;  /* 0x000000080a1d7824 */ /* 0x040fe200078e021d */
[----:B--2---:R0:W-:Y:S02]  /*0390*/  STS.64 [R28+0x378], R20 ;  /* 0x000378141c007388 */ /* 0x0041e40000000a00 */
[----:B0-----:R-:W-:Y:S01]  /*03a0*/  IMAD R28, R10, 0x8, R5 ;  /* 0x000000080a1c7824 */ /* 0x001fe200078e0205 */
[----:B------:R-:W-:-:S08]  /*03b0*/  @P5 LEA R5, R17, 0xffffffff, 0x3 ;  /* 0xffffffff11055811 */ /* 0x000fd000078e18ff */
[----:B------:R0:W2:Y:S01]  /*03c0*/  @P1 LDG.E.64 R20, desc[UR4][R14.64+0x8] ;  /* 0x000008040e141981 */ /* 0x0000a2000c1e1b00 */
[----:B------:R-:W-:-:S03]  /*03d0*/  @P5 IMAD.WIDE.U32 R4, R5, 0x40, R8 ;  /* 0x0000004005045825 */ /* 0x000fc600078e0008 */
[----:B---3--:R1:W-:Y:S02]  /*03e0*/  @!P3 STS.64 [R28+0x58], R2 ;  /* 0x000058021c00b388 */ /* 0x0083e40000000a00 */
[----:B-1----:R-:W-:-:S04]  /*03f0*/  VIADD R2, R0, 0x2 ;  /* 0x0000000200027836 */ /* 0x002fc80000000000 */
[----:B------:R-:W-:-:S04]  /*0400*/  IMAD.WIDE R18, R2, 0x1000, R6 ;  /* 0x0000100002127825 */ /* 0x000fc800078e0206 */
[----:B------:R-:W-:Y:S01]  /*0410*/  @P5 IMAD.WIDE R4, R2, 0x1000, R4 ;  /* 0x0000100002045825 */ /* 0x000fe200078e0204 */
[----:B0-----:R-:W-:-:S04]  /*0420*/  LEA R14, P3, R18, UR6, 0x3 ;  /* 0x00000006120e7c11 */ /* 0x001fc8000f8618ff */
[----:B------:R-:W-:Y:S02]  /*0430*/  LEA.HI.X R15, R18, UR7, R19, 0x3, P3 ;  /* 0x00000007120f7c11 */ /* 0x000fe400098f1c13 */
[C---:B------:R-:W-:Y:S01]  /*0440*/  @P5 LEA R18, P3, R4.reuse, UR6, 0x3 ;  /* 0x0000000604125c11 */ /* 0x040fe2000f8618ff */
[----:B----4-:R0:W-:Y:S03]  /*0450*/  @P0 STS.64 [R29+0x5f8], R24 ;  /* 0x0005f8181d000388 */ /* 0x0101e60000000a00 */
[----:B------:R-:W-:Y:S02]  /*0460*/  @P5 LEA.HI.X R19, R4, UR7, R5, 0x3, P3 ;  /* 0x0000000704135c11 */ /* 0x000fe400098f1c05 */
[----:B------:R-:W3:Y:S04]  /*0470*/  LDG.E.64 R4, desc[UR4][R14.64] ;  /* 0x000000040e047981 */ /* 0x000ee8000c1e1b00 */
[----:B-----5:R-:W-:Y:S04]  /*0480*/  @P5 STS.64 [R29+0x328], R22 ;  /* 0x000328161d005388 */ /* 0x020fe80000000a00 */
[----:B------:R1:W-:Y:S04]  /*0490*/  @P2 STS.64 [R27+0x370], R12 ;  /* 0x0003700c1b002388 */ /* 0x0003e80000000a00 */
[----:B------:R-:W4:Y:S01]  /*04a0*/  @P5 LDG.E.64 R18, desc[UR4][R18.64] ;  /* 0x0000000412125981 */ /* 0x000f22000c1e1b00 */
[----:B------:R-:W-:Y:S01]  /*04b0*/  VIADD R3, R27, 0x320 ;  /* 0x000003201b037836 */ /* 0x000fe20000000000 */
[----:B------:R-:W-:-:S02]  /*04c0*/  @P5 LEA R11, R17, 0xffffffff, 0x3 ;  /* 0xffffffff110b5811 */ /* 0x000fc400078e18ff */
[----:B0-----:R-:W5:Y:S04]  /*04d0*/  @P2 LDG.E.64 R24, desc[UR4][R14.64+-0x8] ;  /* 0xfffff8040e182981 */ /* 0x001f68000c1e1b00 */
[----:B-1----:R-:W4:Y:S01]  /*04e0*/  @P0 LDG.E.64 R12, desc[UR4][R14.64+0x200] ;  /* 0x000200040e0c0981 */ /* 0x002f22000c1e1b00 */
[----:B------:R-:W-:Y:S02]  /*04f0*/  IMAD R3, R10, 0x8, R3 ;  /* 0x000000080a037824 */ /* 0x000fe400078e0203 */
[----:B------:R-:W-:Y:S01]  /*0500*/  @P5 IMAD.WIDE.U32 R10, R11, 0x40, R8 ;  /* 0x000000400b0a5825 */ /* 0x000fe200078e0008 */
[----:B------:R0:W5:Y:S04]  /*0510*/  @P1 LDG.E.64 R22, desc[UR4][R14.64+0x8] ;  /* 0x000008040e161981 */ /* 0x000168000c1e1b00 */
[----:B--2---:R-:W-:Y:S04]  /*0520*/  @P1 STS.64 [R27+0x3b8], R20 ;  /* 0x0003b8141b001388 */ /* 0x004fe80000000a00 */
[----:B---3--:R1:W-:Y:S02]  /*0530*/  STS.64 [R3+0x698], R4 ;  /* 0x0006980403007388 */ /* 0x0083e40000000a00 */
[----:B-1----:R-:W-:-:S02]  /*0540*/  VIADD R4, R0, 0x4 ;  /* 0x0000000400047836 */ /* 0x002fc40000000000 */
[----:B----4-:R1:W-:Y:S02]  /*0550*/  @P0 STS.64 [R29+0xc38], R12 ;  /* 0x000c380c1d000388 */ /* 0x0103e40000000a00 */
[----:B------:R-:W-:-:S04]  /*0560*/  @P5 IMAD.WIDE R10, R4, 0x1000, R10 ;  /* 0x00001000040a5825 */ /* 0x000fc800078e020a */
[----:B-1----:R-:W-:-:S03]  /*0570*/  IMAD.WIDE R12, R4, 0x1000, R6 ;  /* 0x00001000040c7825 */ /* 0x002fc600078e0206 */
[----:B------:R-:W-:-:S04]  /*0580*/  LEA R20, P3, R12, UR6, 0x3 ;  /* 0x000000060c147c11 */ /* 0x000fc8000f8618ff */
[----:B------:R-:W-:Y:S02]  /*0590*/  LEA.HI.X R21, R12, UR7, R13, 0x3, P3 ;  /* 0x000000070c157c11 */ /* 0x000fe400098f1c0d */
[C---:B0-----:R-:W-:Y:S01]  /*05a0*/  @P5 LEA R14, P3, R10.reuse, UR6, 0x3 ;  /* 0x000000060a0e5c11 */ /* 0x041fe2000f8618ff */
[----:B------:R0:W-:Y:S03]  /*05b0*/  @P5 STS.64 [R29+0x968], R18 ;  /* 0x000968121d005388 */ /* 0x0001e60000000a00 */
[----:B------:R-:W-:Y:S01]  /*05c0*/  @P5 LEA.HI.X R15, R10, UR7, R11, 0x3, P3 ;  /* 0x000000070a0f5c11 */ /* 0x000fe200098f1c0b */
[----:B------:R-:W2:Y:S04]  /*05d0*/  @P2 LDG.E.64 R12, desc[UR4][R20.64+-0x8] ;  /* 0xfffff804140c2981 */ /* 0x000ea8000c1e1b00 */
[----:B------:R-:W3:Y:S04]  /*05e0*/  @P0 LDG.E.64 R10, desc[UR4][R20.64+0x200] ;  /* 0x00020004140a0981 */ /* 0x000ee8000c1e1b00 */
[----:B0-----:R-:W4:Y:S04]  /*05f0*/  LDG.E.64 R18, desc[UR4][R20.64] ;  /* 0x0000000414127981 */ /* 0x001f28000c1e1b00 */
[----:B------:R-:W2:Y:S01]  /*0600*/  @P5 LDG.E.64 R14, desc[UR4][R14.64] ;  /* 0x000000040e0e5981 */ /* 0x000ea2000c1e1b00 */
[----:B------:R-:W-:-:S05]  /*0610*/  VIADD R5, R0, 0x6 ;  /* 0x0000000600057836 */ /* 0x000fca0000000000 */
[----:B------:R-:W-:Y:S02]  /*0620*/  ISETP.GT.U32.AND P4, PT, R5, 0x3e, PT ;  /* 0x0000003e0500780c */ /* 0x000fe40003f84070 */
[----:B------:R-:W-:Y:S01]  /*0630*/  @P5 LEA R17, R17, 0xffffffff, 0x3 ;  /* 0xffffffff11115811 */ /* 0x000fe200078e18ff */
[----:B-----5:R0:W-:Y:S01]  /*0640*/  @P2 STS.64 [R27+0x9b0], R24 ;  /* 0x0009b0181b002388 */ /* 0x0201e20000000a00 */
[----:B------:R-:W-:-:S03]  /*0650*/  ISETP.NE.OR P4, PT, R16, 0x1, P4 ;  /* 0x000000011000780c */ /* 0x000fc60002785670 */
[----:B------:R-:W-:Y:S01]  /*0660*/  @P5 IMAD.WIDE.U32 R16, R17, 0x40, R8 ;  /* 0x0000004011105825 */ /* 0x000fe200078e0008 */
[----:B------:R-:W-:Y:S04]  /*0670*/  @P1 STS.64 [R27+0x9f8], R22 ;  /* 0x0009f8161b001388 */ /* 0x000fe80000000a00 */
[----:B------:R-:W5:Y:S01]  /*0680*/  @P1 LDG.E.64 R20, desc[UR4][R20.64+0x8] ;  /* 0x0000080414141981 */ /* 0x000f62000c1e1b00 */
[----:B0-----:R-:W-:-:S04]  /*0690*/  IMAD.WIDE R24, R5, 0x1000, R6 ;  /* 0x0000100005187825 */ /* 0x001fc800078e0206 */
[----:B------:R-:W-:Y:S02]  /*06a0*/  @!P4 VIADD R9, R0, 0x7 ;  /* 0x000000070009c836 */ /* 0x000fe40000000000 */
[----:B------:R-:W-:Y:S01]  /*06b0*/  @P5 IMAD.WIDE R16, R5, 0x1000, R16 ;  /* 0x0000100005105825 */ /* 0x000fe200078e0210 */
[----:B----4-:R0:W-:Y:S04]  /*06c0*/  STS.64 [R3+0xcd8], R18 ;  /* 0x000cd81203007388 */ /* 0x0101e80000000a00 */
[----:B--2---:R1:W-:Y:S01]  /*06d0*/  @P5 STS.64 [R29+0xfa8], R14 ;  /* 0x000fa80e1d005388 */ /* 0x0043e20000000a00 */
[----:B0-----:R-:W-:Y:S01]  /*06e0*/  LEA R18, P6, R24, UR6, 0x3 ;  /* 0x0000000618127c11 */ /* 0x001fe2000f8c18ff */
[----:B-1----:R-:W-:-:S03]  /*06f0*/  @!P4 IMAD.WIDE.U32 R14, R9, 0x1000, R6 ;  /* 0x00001000090ec825 */ /* 0x002fc600078e0006 */
[----:B------:R-:W-:Y:S02]  /*0700*/  LEA.HI.X R19, R24, UR7, R25, 0x3, P6 ;  /* 0x0000000718137c11 */ /* 0x000fe4000b0f1c19 */
[----:B------:R-:W-:Y:S02]  /*0710*/  @P5 LEA R24, P6, R16, UR6, 0x3 ;  /* 0x0000000610185c11 */ /* 0x000fe4000f8c18ff */
[----:B------:R-:W-:Y:S02]  /*0720*/  @!P4 LEA R22, P3, R14, UR6, 0x3 ;  /* 0x000000060e16cc11 */ /* 0x000fe4000f8618ff */
[----:B------:R-:W-:Y:S02]  /*0730*/  @P5 LEA.HI.X R25, R16, UR7, R17, 0x3, P6 ;  /* 0x0000000710195c11 */ /* 0x000fe4000b0f1c11 */
[----:B------:R-:W-:Y:S01]  /*0740*/  @!P4 LEA.HI.X R23, R14, UR7, R15, 0x3, P3 ;  /* 0x000000070e17cc11 */ /* 0x000fe200098f1c0f */
[----:B---3--:R0:W-:Y:S04]  /*0750*/  @P0 STS.64 [R29+0x1278], R10 ;  /* 0x0012780a1d000388 */ /* 0x0081e80000000a00 */
[----:B------:R-:W2:Y:S04]  /*0760*/  LDG.E.64 R14, desc[UR4][R18.64] ;  /* 0x00000004120e7981 */ /* 0x000ea8000c1e1b00 */
[----:B------:R-:W3:Y:S04]  /*0770*/  @!P4 LDG.E.64 R22, desc[UR4][R22.64] ;  /* 0x000000041616c981 */ /* 0x000ee8000c1e1b00 */
[----:B------:R-:W4:Y:S04]  /*0780*/  @P5 LDG.E.64 R24, desc[UR4][R24.64] ;  /* 0x0000000418185981 */ /* 0x000f28000c1e1b00 */
[----:B------:R1:W-:Y:S04]  /*0790*/  @P2 STS.64 [R27+0xff0], R12 ;  /* 0x000ff00c1b002388 */ /* 0x0003e80000000a00 */
[----:B0-----:R-:W4:Y:S04]  /*07a0*/  @P0 LDG.E.64 R10, desc[UR4][R18.64+0x200] ;  /* 0x00020004120a0981 */ /* 0x001f28000c1e1b00 */
[----:B------:R-:W4:Y:S04]  /*07b0*/  @P2 LDG.E.64 R16, desc[UR4][R18.64+-0x8] ;  /* 0xfffff80412102981 */ /* 0x000f28000c1e1b00 */
[----:B-1----:R-:W4:Y:S01]  /*07c0*/  @P1 LDG.E.64 R12, desc[UR4][R18.64+0x8] ;  /* 0x00000804120c1981 */ /* 0x002f22000c1e1b00 */
[----:B------:R-:W-:-:S04]  /*07d0*/  VIMNMX3.U32 R9, R0, R26, R8, !PT ;  /* 0x0000001a0009720f */ /* 0x000fc80007800008 */
[----:B------:R-:W-:-:S04]  /*07e0*/  ISETP.GT.U32.AND P6, PT, R9, 0x3e, PT ;  /* 0x0000003e0900780c */ /* 0x000fc80003fc4070 */
[----:B------:R-:W-:Y:S01]  /*07f0*/  ISETP.LT.OR P6, PT, R0, 0x1, P6 ;  /* 0x000000010000780c */ /* 0x000fe200037c1670 */
[----:B-----5:R0:W-:Y:S03]  /*0800*/  @P1 STS.64 [R27+0x1038], R20 ;  /* 0x001038141b001388 */ /* 0x0201e60000000a00 */
[----:B------:R-:W-:Y:S02]  /*0810*/  ISETP.EQ.OR P6, PT, R26, RZ, P6 ;  /* 0x000000ff1a00720c */ /* 0x000fe400037c2670 */
[-CC-:B------:R-:W-:Y:S02]  /*0820*/  VIMNMX3.U32 R9, R4, R26.reuse, R8.reuse, !PT ;  /* 0x0000001a0409720f */ /* 0x180fe40007800008 */
[----:B------:R-:W-:Y:S02]  /*0830*/  ISETP.EQ.OR P6, PT, R8, RZ, P6 ;  /* 0x000000ff0800720c */ /* 0x000fe400037c2670 */
[----:B0-----:R-:W-:-:S04]  /*0840*/  VIMNMX3.U32 R20, R2, R26, R8, !PT ;  /* 0x0000001a0214720f */ /* 0x001fc80007800008 */
[----:B------:R-:W-:-:S04]  /*0850*/  ISETP.GT.U32.AND P3, PT, R20, 0x3e, PT ;  /* 0x0000003e1400780c */ /* 0x000fc80003f64070 */
[----:B------:R-:W-:Y:S01]  /*0860*/  ISETP.LT.OR P3, PT, R0, -0x1, P3 ;  /* 0xffffffff0000780c */ /* 0x000fe20001f61670 */
[----:B------:R-:W-:Y:S03]  /*0870*/  BSSY.RECONVERGENT B0, `(.L_x_0) ;  /* 0x0000026000007945 */ /* 0x000fe60003800200 */
[----:B------:R-:W-:-:S04]  /*0880*/  ISETP.EQ.OR P3, PT, R26, RZ, P3 ;  /* 0x000000ff1a00720c */ /* 0x000fc80001f62670 */
[----:B------:R-:W-:Y:S01]  /*0890*/  ISETP.EQ.OR P3, PT, R8, RZ, P3 ;  /* 0x000000ff0800720c */ /* 0x000fe20001f62670 */
[----:B--2---:R0:W-:Y:S04]  /*08a0*/  STS.64 [R3+0x1318], R14 ;  /* 0x0013180e03007388 */ /* 0x0041e80000000a00 */
[----:B---3--:R1:W-:Y:S01]  /*08b0*/  @!P4 STS.64 [R28+0x1c78], R22 ;  /* 0x001c78161c00c388 */ /* 0x0083e20000000a00 */
[----:B------:R-:W-:-:S03]  /*08c0*/  ISETP.GT.U32.AND P4, PT, R9, 0x3e, PT ;  /* 0x0000003e0900780c */ /* 0x000fc60003f84070 */
[----:B----4-:R1:W-:Y:S01]  /*08d0*/  @P5 STS.64 [R29+0x15e8], R24 ;  /* 0x0015e8181d005388 */ /* 0x0103e20000000a00 */
[----:B0-----:R-:W-:-:S04]  /*08e0*/  VIMNMX3.U32 R14, R5, R26, R8, !PT ;  /* 0x0000001a050e720f */ /* 0x001fc80007800008 */
[----:B------:R-:W-:Y:S02]  /*08f0*/  ISETP.GT.U32.AND P5, PT, R14, 0x3e, PT ;  /* 0x0000003e0e00780c */ /* 0x000fe40003fa4070 */
[C---:B------:R-:W-:Y:S02]  /*0900*/  ISETP.LT.OR P4, PT, R0.reuse, -0x3, P4 ;  /* 0xfffffffd0000780c */ /* 0x040fe40002781670 */
[----:B------:R-:W-:Y:S01]  /*0910*/  ISETP.LT.OR P5, PT, R0, -0x5, P5 ;  /* 0xfffffffb0000780c */ /* 0x000fe20002fa1670 */
[----:B------:R1:W-:Y:S01]  /*0920*/  @P0 STS.64 [R29+0x18b8], R10 ;  /* 0x0018b80a1d000388 */ /* 0x0003e20000000a00 */
[C---:B------:R-:W-:Y:S02]  /*0930*/  ISETP.EQ.OR P4, PT, R26.reuse, RZ, P4 ;  /* 0x000000ff1a00720c */ /* 0x040fe40002782670 */
[----:B------:R-:W-:Y:S01]  /*0940*/  ISETP.EQ.OR P5, PT, R26, RZ, P5 ;  /* 0x000000ff1a00720c */ /* 0x000fe20002fa2670 */
[----:B------:R1:W-:Y:S04]  /*0950*/  @P2 STS.64 [R27+0x1630], R16 ;  /* 0x001630101b002388 */ /* 0x0003e80000000a00 */
[----:B------:R1:W-:Y:S01]  /*0960*/  @P1 STS.64 [R27+0x1678], R12 ;  /* 0x0016780c1b001388 */ /* 0x0003e20000000a00 */
[----:B------:R-:W-:Y:S01]  /*0970*/  BAR.SYNC.DEFER_BLOCKING 0x0 ;  /* 0x0000000000007b1d */ /* 0x000fe20000010000 */
[----:B------:R-:W-:-:S02]  /*0980*/  ISETP.EQ.OR P4, PT, R8, RZ, P4 ;  /* 0x000000ff0800720c */ /* 0x000fc40002782670 */
[----:B------:R-:W-:-:S03]  /*0990*/  ISETP.EQ.OR P5, PT, R8, RZ, P5 ;  /* 0x000000ff0800720c */ /* 0x000fc60002fa2670 */
[----:B------:R-:W-:Y:S10]  /*09a0*/  @P6 BRA `(.L_x_1) ;  /* 0x0000000000486947 */ /* 0x000ff40003800000 */
[----:B-1----:R-:W-:Y:S01]  /*09b0*/  LDS.64 R12, [R3+-0x2c8] ;  /* 0xfffd3800030c7984 */ /* 0x002fe20000000a00 */
[----:B------:R-:W-:Y:S01]  /*09c0*/  UMOV UR6, 0x9999999a ;  /* 0x9999999a00067882 */ /* 0x000fe20000000000 */
[----:B------:R-:W-:Y:S02]  /*09d0*/  UMOV UR7, 0x3fe99999 ;  /* 0x3fe9999900077882 */ /* 0x000fe40000000000 */
[----:B------:R-:W0:Y:S04]  /*09e0*/  LDS.64 R14, [R3+0x378] ;  /* 0x00037800030e7984 */ /* 0x000e280000000a00 */
[----:B------:R-:W1:Y:S04]  /*09f0*/  LDS.64 R16, [R3+0x8] ;  /* 0x0000080003107984 */ /* 0x000e680000000a00 */
[----:B------:R-:W2:Y:S04]  /*0a00*/  LDS.64 R18, [R3+0xa8] ;  /* 0x0000a80003127984 */ /* 0x000ea80000000a00 */
[----:B------:R-:W3:Y:S04]  /*0a10*/  LDS.64 R8, [R3+0x50] ;  /* 0x0000500003087984 */ /* 0x000ee80000000a00 */
[----:B------:R-:W4:Y:S01]  /*0a20*/  LDS.64 R10, [R3+0x60] ;  /* 0x00006000030a7984 */ /* 0x000f220000000a00 */
[----:B0-----:R-:W-:Y:S01]  /*0a30*/  DADD R12, R12, R14 ;  /* 0x000000000c0c7229 */ /* 0x001fe2000000000e */
[----:B------:R-:W0:Y:S07]  /*0a40*/  LDC.64 R14, c[0x0][0x388] ;  /* 0x0000e200ff0e7b82 */ /* 0x000e2e0000000a00 */
[----:B-1----:R-:W-:-:S08]  /*0a50*/  DADD R12, R12, R16 ;  /* 0x000000000c0c7229 */ /* 0x002fd00000000010 */
[----:B--2---:R-:W-:-:S08]  /*0a60*/  DADD R12, R12, R18 ;  /* 0x000000000c0c7229 */ /* 0x004fd00000000012 */
[----:B---3--:R-:W-:-:S08]  /*0a70*/  DADD R8, R12, R8 ;  /* 0x000000000c087229 */ /* 0x008fd00000000008 */
[----:B----4-:R-:W-:Y:S01]  /*0a80*/  DADD R8, R8, R10 ;  /* 0x0000000008087229 */ /* 0x010fe2000000000a */
[----:B------:R-:W-:-:S04]  /*0a90*/  IMAD R11, R0, 0x1000, R6 ;  /* 0x00001000000b7824 */ /* 0x000fc800078e0206 */
[----:B0-----:R-:W-:-:S03]  /*0aa0*/  IMAD.WIDE.U32 R10, R11, 0x8, R14 ;  /* 0x000000080b0a7825 */ /* 0x001fc600078e000e */
[----:B------:R-:W-:-:S07]  /*0ab0*/  DMUL R8, R8, UR6 ;  /* 0x0000000608087c28 */ /* 0x000fce0008000000 */
[----:B------:R0:W-:Y:S04]  /*0ac0*/  STG.E.64 desc[UR4][R10.64], R8 ;  /* 0x000000080a007986 */ /* 0x0001e8000c101b04 */
.L_x_1:
[----:B------:R-:W-:Y:S05]  /*0ad0*/  BSYNC.RECONVERGENT B0 ;  /* 0x0000000000007941 */ /* 0x000fea0003800200 */
.L_x_0:
[----:B------:R-:W-:Y:S04]  /*0ae0*/  BSSY.RECONVERGENT B0, `(.L_x_2) ;  /* 0x0000014000007945 */ /* 0x000fe80003800200 */
[----:B------:R-:W-:Y:S05]  /*0af0*/  @P3 BRA `(.L_x_3) ;  /* 0x0000000000483947 */ /* 0x000fea0003800000 */
[----:B------:R-:W-:Y:S01]  /*0b00*/  LDS.64 R18, [R3+0x378] ;  /* 0x0003780003127984 */ /* 0x000fe20000000a00 */
[----:B------:R-:W-:Y:S01]  /*0b10*/  UMOV UR6, 0x9999999a ;  /* 0x9999999a00067882 */ /* 0x000fe20000000000 */
[----:B------:R-:W-:Y:S02]  /*0b20*/  UMOV UR7, 0x3fe99999 ;  /* 0x3fe9999900077882 */ /* 0x000fe40000000000 */
[----:B-1----:R-:W1:Y:S04]  /*0b30*/  LDS.64 R12, [R3+0x9b8] ;  /* 0x0009b800030c7984 */ /* 0x002e680000000a00 */
[----:B------:R-:W2:Y:S04]  /*0b40*/  LDS.64 R14, [R3+0x648] ;  /* 0x00064800030e7984 */ /* 0x000ea80000000a00 */
[----:B------:R-:W3:Y:S04]  /*0b50*/  LDS.64 R16, [R3+0x6e8] ;  /* 0x0006e80003107984 */ /* 0x000ee80000000a00 */
[----:B0-----:R-:W0:Y:S04]  /*0b60*/  LDS.64 R10, [R3+0x690] ;  /* 0x00069000030a7984 */ /* 0x001e280000000a00 */
[----:B------:R-:W4:Y:S01]  /*0b70*/  LDS.64 R8, [R3+0x6a0] ;  /* 0x0006a00003087984 */ /* 0x000f220000000a00 */
[----:B-1----:R-:W-:-:S08]  /*0b80*/  DADD R12, R18, R12 ;  /* 0x00000000120c7229 */ /* 0x002fd0000000000c */
[----:B--2---:R-:W-:Y:S01]  /*0b90*/  DADD R12, R12, R14 ;  /* 0x000000000c0c7229 */ /* 0x004fe2000000000e */
[----:B------:R-:W1:Y:S07]  /*0ba0*/  LDC.64 R14, c[0x0][0x388] ;  /* 0x0000e200ff0e7b82 */ /* 0x000e6e0000000a00 */
[----:B---3--:R-:W-:-:S08]  /*0bb0*/  DADD R12, R12, R16 ;  /* 0x000000000c0c7229 */ /* 0x008fd00000000010 */
[----:B0-----:R-:W-:-:S08]  /*0bc0*/  DADD R10, R12, R10 ;  /* 0x000000000c0a7229 */ /* 0x001fd0000000000a */
[----:B----4-:R-:W-:Y:S01]  /*0bd0*/  DADD R8, R10, R8 ;  /* 0x000000000a087229 */ /* 0x010fe20000000008 */
[----:B------:R-:W-:-:S04]  /*0be0*/  IMAD R11, R2, 0x1000, R6 ;  /* 0x00001000020b7824 */ /* 0x000fc800078e0206 */
[----:B-1----:R-:W-:-:S03]  /*0bf0*/  IMAD.WIDE.U32 R10, R11, 0x8, R14 ;  /* 0x000000080b0a7825 */ /* 0x002fc600078e000e */
[----:B------:R-:W-:-:S07]  /*0c00*/  DMUL R8, R8, UR6 ;  /* 0x0000000608087c28 */ /* 0x000fce0008000000 */
[----:B------:R2:W-:Y:S04]  /*0c10*/  STG.E.64 desc[UR4][R10.64], R8 ;  /* 0x000000080a007986 */ /* 0x0005e8000c101b04 */
.L_x_3:
[----:B------:R-:W-:Y:S05]  /*0c20*/  BSYNC.RECONVERGENT B0 ;  /* 0x0000000000007941 */ /* 0x000fea0003800200 */
.L_x_2:
[----:B------:R-:W-:Y:S04]  /*0c30*/  BSSY.RECONVERGENT B0, `(.L_x_4) ;  /* 0x0000014000007945 */ /* 0x000fe80003800200 */
[----:B------:R-:W-:Y:S05]  /*0c40*/  @P4 BRA `(.L_x_5) ;  /* 0x0000000000484947 */ /* 0x000fea0003800000 */
[----:B------:R-:W-:Y:S01]  /*0c50*/  LDS.64 R18, [R3+0x9b8] ;  /* 0x0009b80003127984 */ /* 0x000fe20000000a00 */
[----:B------:R-:W-:Y:S01]  /*0c60*/  UMOV UR6, 0x9999999a ;  /* 0x9999999a00067882 */ /* 0x000fe20000000000 */
[----:B------:R-:W-:Y:S02]  /*0c70*/  UMOV UR7, 0x3fe99999 ;  /* 0x3fe9999900077882 */ /* 0x000fe40000000000 */
[----:B012---:R-:W0:Y:S04]  /*0c80*/  LDS.64 R10, [R3+0xff8] ;  /* 0x000ff800030a7984 */ /* 0x007e280000000a00 */
[----:B------:R-:W1:Y:S04]  /*0c90*/  LDS.64 R12, [R3+0xc88] ;  /* 0x000c8800030c7984 */ /* 0x000e680000000a00 */
[----:B------:R-:W2:Y:S04]  /*0ca0*/  LDS.64 R14, [R3+0xd28] ;  /* 0x000d2800030e7984 */ /* 0x000ea80000000a00 */
[----:B------:R-:W3:Y:S04]  /*0cb0*/  LDS.64 R16, [R3+0xcd0] ;  /* 0x000cd00003107984 */ /* 0x000ee80000000a00 */
[----:B------:R-:W4:Y:S01]  /*0cc0*/  LDS.64 R8, [R3+0xce0] ;  /* 0x000ce00003087984 */ /* 0x000f220000000a00 */
[----:B0-----:R-:W-:-:S08]  /*0cd0*/  DADD R10, R18, R10 ;  /* 0x00000000120a7229 */ /* 0x001fd0000000000a */
[----:B-1----:R-:W-:Y:S01]  /*0ce0*/  DADD R10, R10, R12 ;  /* 0x000000000a0a7229 */ /* 0x002fe2000000000c */
[----:B------:R-:W0:Y:S07]  /*0cf0*/  LDC.64 R12, c[0x0][0x388] ;  /* 0x0000e200ff0c7b82 */ /* 0x000e2e0000000a00 */
[----:B--2---:R-:W-:-:S08]  /*0d00*/  DADD R10, R10, R14 ;  /* 0x000000000a0a7229 */ /* 0x004fd0000000000e */
[----:B---3--:R-:W-:-:S08]  /*0d10*/  DADD R10, R10, R16 ;  /* 0x000000000a0a7229 */ /* 0x008fd00000000010 */
[----:B----4-:R-:W-:Y:S01]  /*0d20*/  DADD R8, R10, R8 ;  /* 0x000000000a087229 */ /* 0x010fe20000000008 */
[----:B------:R-:W-:-:S04]  /*0d30*/  IMAD R11, R4, 0x1000, R6 ;  /* 0x00001000040b7824 */ /* 0x000fc800078e0206 */
[----:B0-----:R-:W-:-:S03]  /*0d40*/  IMAD.WIDE.U32 R10, R11, 0x8, R12 ;  /* 0x000000080b0a7825 */ /* 0x001fc600078e000c */
[----:B------:R-:W-:-:S07]  /*0d50*/  DMUL R8, R8, UR6 ;  /* 0x0000000608087c28 */ /* 0x000fce0008000000 */
[----:B------:R3:W-:Y:S04]  /*0d60*/  STG.E.64 desc[UR4][R10.64], R8 ;  /* 0x000000080a007986 */ /* 0x0007e8000c101b04 */
.L_x_5:
[----:B------:R-:W-:Y:S05]  /*0d70*/  BSYNC.RECONVERGENT B0 ;  /* 0x0000000000007941 */ /* 0x000fea0003800200 */
.L_x_4:
[----:B------:R-:W-:Y:S05]  /*0d80*/  @P5 EXIT ;  /* 0x000000000000594d */ /* 0x000fea0003800000 */
[----:B------:R-:W-:Y:S01]  /*0d90*/  LDS.64 R18, [R3+0xff8] ;  /* 0x000ff80003127984 */ /* 0x000fe20000000a00 */
[----:B------:R-:W-:Y:S01]  /*0da0*/  IMAD R5, R5, 0x1000, R6 ;  /* 0x0000100005057824 */ /* 0x000fe200078e0206 */
[----:B------:R-:W-:Y:S01]  /*0db0*/  UMOV UR6, 0x9999999a ;  /* 0x9999999a00067882 */ /* 0x000fe20000000000 */
[----:B------:R-:W-:Y:S01]  /*0dc0*/  UMOV UR7, 0x3fe99999 ;  /* 0x3fe9999900077882 */ /* 0x000fe20000000000 */
[----:B0-23--:R-:W0:Y:S04]  /*0dd0*/  LDS.64 R8, [R3+0x1638] ;  /* 0x0016380003087984 */ /* 0x00de280000000a00 */
[----:B-1----:R-:W1:Y:S04]  /*0de0*/  LDS.64 R10, [R3+0x12c8] ;  /* 0x0012c800030a7984 */ /* 0x002e680000000a00 */
        /* <DEDUP_REMOVED lines=9> */
[----:B0-----:R-:W-:-:S07]  /*0e80*/  IMAD.WIDE.U32 R4, R5, 0x8, R10 ;  /* 0x0000000805047825 */ /* 0x001fce00078e000a */
[----:B------:R-:W-:-:S07]  /*0e90*/  DMUL R8, R8, UR6 ;  /* 0x0000000608087c28 */ /* 0x000fce0008000000 */
[----:B------:R-:W-:Y:S01]  /*0ea0*/  STG.E.64 desc[UR4][R4.64], R8 ;  /* 0x0000000804007986 */ /* 0x000fe2000c101b04 */
[----:B------:R-:W-:Y:S05]  /*0eb0*/  EXIT ;  /* 0x000000000000794d */ /* 0x000fea0003800000 */
.L_x_6:
[----:B------:R-:W-:-:S00]  /*0ec0*/  BRA `(.L_x_6) ;  /* 0xfffffffc00fc7947 */ /* 0x000fc0000383ffff */
[----:B------:R-:W-:-:S00]  /*0ed0*/  NOP ;  /* 0x0000000000007918 */ /* 0x000fc00000000000 */
        /* <DEDUP_REMOVED lines=10> */
.L_x_9:


//--------------------- .text._Z7kernel2PKdPd     --------------------------
	.section	.text._Z7kernel2PKdPd,"ax",@progbits
	.align	128
        .global         _Z7kernel2PKdPd
        .type           _Z7kernel2PKdPd,@function
        .size           _Z7kernel2PKdPd,(.L_x_10 - _Z7kernel2PKdPd)
        .other          _Z7kernel2PKdPd,@"STO_CUDA_ENTRY STV_DEFAULT"
_Z7kernel2PKdPd:
.text._Z7kernel2PKdPd:
[----:B------:R-:W-:Y:S01]  /*0000*/  LDC R1, c[0x0][0x37c] ;  /* 0x0000df00ff017b82 */ /* 0x000fe20000000800 */
[----:B------:R-:W0:Y:S07]  /*0010*/  S2R R9, SR_CTAID.X ;  /* 0x0000000000097919 */ /* 0x000e2e0000002500 */
[----:B------:R-:W1:Y:S01]  /*0020*/  S2UR UR4, SR_CTAID.Z ;  /* 0x00000000000479c3 */ /* 0x000e620000002700 */
[----:B------:R-:W2:Y:S01]  /*0030*/  LDCU.64 UR6, c[0x0][0x380] ;  /* 0x00007000ff0677ac */ /* 0x000ea20008000a00 */
[----:B------:R-:W-:Y:S01]  /*0040*/  IMAD.MOV.U32 R7, RZ, RZ, RZ ;  /* 0x000000ffff077224 */ /* 0x000fe200078e00ff */
[----:B------:R-:W3:Y:S01]  /*0050*/  S2R R13, SR_CTAID.Y ;  /* 0x00000000000d7919 */ /* 0x000ee20000002600 */
[----:B------:R-:W-:Y:S01]  /*0060*/  IMAD.MOV.U32 R3, RZ, RZ, RZ ;  /* 0x000000ffff037224 */ /* 0x000fe200078e00ff */
[----:B------:R-:W3:Y:S03]  /*0070*/  S2R R20, SR_TID.Y ;  /* 0x0000000000147919 */ /* 0x000ee60000002200 */
[----:B------:R-:W1:Y:S01]  /*0080*/  LDC R6, c[0x0][0x368] ;  /* 0x0000da00ff067b82 */ /* 0x000e620000000800 */
[----:B------:R-:W4:Y:S01]  /*0090*/  S2R R0, SR_TID.X ;  /* 0x0000000000007919 */ /* 0x000f220000002100 */
[----:B------:R-:W1:Y:S01]  /*00a0*/  S2R R21, SR_TID.Z ;  /* 0x0000000000157919 */ /* 0x000e620000002300 */
[----:B0-----:R-:W-:-:S02]  /*00b0*/  IMAD.SHL.U32 R9, R9, 0x8, RZ ;  /* 0x0000000809097824 */ /* 0x001fc400078e00ff */
[----:B---3--:R-:W-:Y:S02]  /*00c0*/  IMAD R18, R13, 0x8, R20 ;  /* 0x000000080d127824 */ /* 0x008fe400078e0214 */
[----:B----4-:R-:W-:-:S03]  /*00d0*/  IMAD.IADD R19, R9, 0x1, R0 ;  /* 0x0000000109137824 */ /* 0x010fc600078e0200 */
[C---:B------:R-:W-:Y:S01]  /*00e0*/  ISETP.NE.AND P2, PT, R18.reuse, RZ, PT ;  /* 0x000000ff1200720c */ /* 0x040fe20003f45270 */
[C---:B------:R-:W-:Y:S01]  /*00f0*/  IMAD.SHL.U32 R5, R18.reuse, 0x40, RZ ;  /* 0x0000004012057824 */ /* 0x040fe200078e00ff */
[----:B------:R-:W-:Y:S01]  /*0100*/  ISETP.GT.U32.AND P1, PT, R18, 0x3e, PT ;  /* 0x0000003e1200780c */ /* 0x000fe20003f24070 */
[----:B-1----:R-:W-:Y:S01]  /*0110*/  IMAD R6, R6, UR4, R21 ;  /* 0x0000000406067c24 */ /* 0x002fe2000f8e0215 */
[C---:B------:R-:W-:Y:S01]  /*0120*/  ISETP.GT.U32.AND P3, PT, R19.reuse, 0x3e, PT ;  /* 0x0000003e1300780c */ /* 0x040fe20003f64070 */
[----:B------:R-:W0:Y:S01]  /*0130*/  LDCU.64 UR4, c[0x0][0x358] ;  /* 0x00006b00ff0477ac */ /* 0x000e220008000a00 */
[----:B------:R-:W-:Y:S01]  /*0140*/  ISETP.NE.OR P2, PT, R20, RZ, !P2 ;  /* 0x000000ff1400720c */ /* 0x000fe20005745670 */
[----:B------:R-:W-:Y:S01]  /*0150*/  IMAD.IADD R2, R6, 0x1, R5 ;  /* 0x0000000106027824 */ /* 0x000fe200078e0205 */
[----:B------:R-:W-:Y:S02]  /*0160*/  ISETP.NE.OR P3, PT, R0, 0x7, P3 ;  /* 0x000000070000780c */ /* 0x000fe40001f65670 */
[C---:B------:R-:W-:Y:S01]  /*0170*/  ISETP.GE.AND P0, PT, R19.reuse, 0x1, PT ;  /* 0x000000011300780c */ /* 0x040fe20003f06270 */
[----:B------:R-:W-:Y:S01]  /*0180*/  IMAD.WIDE R16, R19, 0x1000, R2 ;  /* 0x0000100013107825 */ /* 0x000fe200078e0202 */
[----:B------:R-:W-:-:S02]  /*0190*/  ISETP.NE.OR P1, PT, R20, 0x7, P1 ;  /* 0x000000071400780c */ /* 0x000fc40000f25670 */
[----:B------:R-:W-:Y:S02]  /*01a0*/  ISETP.NE.OR P0, PT, R0, RZ, !P0 ;  /* 0x000000ff0000720c */ /* 0x000fe40004705670 */
[----:B--2---:R-:W-:-:S03]  /*01b0*/  LEA R4, P6, R16, UR6, 0x3 ;  /* 0x0000000610047c11 */ /* 0x004fc6000f8c18ff */
[----:B------:R-:W-:Y:S02]  /*01c0*/  @!P2 LEA R13, R13, 0xffffffff, 0x3 ;  /* 0xffffffff0d0da811 */ /* 0x000fe400078e18ff */
[----:B------:R-:W1:Y:S03]  /*01d0*/  @!P3 LDC.64 R10, c[0x0][0x380] ;  /* 0x0000e000ff0abb82 */ /* 0x000e660000000a00 */
[----:B------:R-:W-:-:S04]  /*01e0*/  @!P2 IMAD.WIDE.U32 R12, R13, 0x40, R6 ;  /* 0x000000400d0ca825 */ /* 0x000fc800078e0006 */
[----:B------:R-:W-:-:S04]  /*01f0*/  @!P1 IMAD.WIDE R14, R19, 0x1000, R6 ;  /* 0x00001000130e9825 */ /* 0x000fc800078e0206 */
[----:B------:R-:W-:Y:S01]  /*0200*/  @!P0 IMAD.WIDE R8, R9, 0x1000, R2 ;  /* 0x0000100009088825 */ /* 0x000fe200078e0202 */
[----:B------:R-:W-:Y:S02]  /*0210*/  @!P1 IADD3 R7, P5, PT, R5, R14, RZ ;  /* 0x0000000e05079210 */ /* 0x000fe40007fbe0ff */
[----:B------:R-:W-:Y:S01]  /*0220*/  LEA.HI.X R5, R16, UR7, R17, 0x3, P6 ;  /* 0x0000000710057c11 */ /* 0x000fe2000b0f1c11 */
[----:B------:R-:W-:Y:S01]  /*0230*/  @!P2 IMAD.WIDE R12, R19, 0x1000, R12 ;  /* 0x00001000130ca825 */ /* 0x000fe200078e020c */
[----:B------:R-:W-:-:S03]  /*0240*/  @!P0 LEA R14, P4, R8, UR6, 0x3 ;  /* 0x00000006080e8c11 */ /* 0x000fc6000f8818ff */
[----:B------:R-:W-:Y:S01]  /*0250*/  @!P1 IMAD.X R22, RZ, RZ, R15, P5 ;  /* 0x000000ffff169224 */ /* 0x000fe200028e060f */
[----:B------:R-:W-:Y:S01]  /*0260*/  @!P0 LEA.HI.X R15, R8, UR7, R9, 0x3, P4 ;  /* 0x00000007080f8c11 */ /* 0x000fe2000a0f1c09 */
[----:B------:R-:W-:Y:S01]  /*0270*/  @!P3 IMAD R9, R19, 0x1000, R2 ;  /* 0x000010001309b824 */ /* 0x000fe200078e0202 */
[C---:B------:R-:W-:Y:S02]  /*0280*/  ISETP.NE.AND P4, PT, R6.reuse, RZ, PT ;  /* 0x000000ff0600720c */ /* 0x040fe40003f85270 */
[----:B------:R-:W-:Y:S01]  /*0290*/  ISETP.GT.U32.AND P5, PT, R6, 0x3e, PT ;  /* 0x0000003e0600780c */ /* 0x000fe20003fa4070 */
[----:B-1----:R-:W-:Y:S01]  /*02a0*/  @!P3 IMAD.WIDE.U32 R10, R9, 0x8, R10 ;  /* 0x00000008090ab825 */ /* 0x002fe200078e000a */
[C---:B------:R-:W-:Y:S01]  /*02b0*/  @!P2 LEA R16, P6, R12.reuse, UR6, 0x3 ;  /* 0x000000060c10ac11 */ /* 0x040fe2000f8c18ff */
[----:B0-----:R-:W2:Y:S01]  /*02c0*/  @!P0 LDG.E.64 R14, desc[UR4][R14.64+-0x8000] ;  /* 0xff8000040e0e8981 */ /* 0x001ea2000c1e1b00 */
[C---:B------:R-:W-:Y:S02]  /*02d0*/  ISETP.NE.OR P4, PT, R21.reuse, RZ, !P4 ;  /* 0x000000ff1500720c */ /* 0x040fe40006785670 */
[----:B------:R-:W-:Y:S01]  /*02e0*/  ISETP.NE.OR P5, PT, R21, 0x7, P5 ;  /* 0x000000071500780c */ /* 0x000fe20002fa5670 */
[----:B------:R-:W3:Y:S01]  /*02f0*/  @!P3 LDG.E.64 R10, desc[UR4][R10.64+0x8000] ;  /* 0x008000040a0ab981 */ /* 0x000ee2000c1e1b00 */
[----:B------:R-:W-:-:S02]  /*0300*/  @!P2 LEA.HI.X R17, R12, UR7, R13, 0x3, P6 ;  /* 0x000000070c11ac11 */ /* 0x000fc4000b0f1c0d */
[C---:B------:R-:W-:Y:S01]  /*0310*/  @!P1 LEA R8, P6, R7.reuse, UR6, 0x3 ;  /* 0x0000000607089c11 */ /* 0x040fe2000f8c18ff */
[----:B------:R-:W4:Y:S03]  /*0320*/  LDG.E.64 R12, desc[UR4][R4.64] ;  /* 0x00000004040c7981 */ /* 0x000f26000c1e1b00 */
[----:B------:R-:W-:Y:S01]  /*0330*/  @!P1 LEA.HI.X R9, R7, UR7, R22, 0x3, P6 ;  /* 0x0000000707099c11 */ /* 0x000fe2000b0f1c16 */
[----:B------:R-:W5:Y:S04]  /*0340*/  @!P2 LDG.E.64 R16, desc[UR4][R16.64] ;  /* 0x000000041010a981 */ /* 0x000f68000c1e1b00 */
[----:B------:R-:W5:Y:S04]  /*0350*/  @!P4 LDG.E.64 R22, desc[UR4][R4.64+-0x8] ;  /* 0xfffff8040416c981 */ /* 0x000f68000c1e1b00 */
[----:B------:R-:W5:Y:S04]  /*0360*/  @!P1 LDG.E.64 R8, desc[UR4][R8.64+0x200] ;  /* 0x0002000408089981 */ /* 0x000f68000c1e1b00 */
[----:B------:R0:W5:Y:S01]  /*0370*/  @!P5 LDG.E.64 R24, desc[UR4][R4.64+0x8] ;  /* 0x000008040418d981 */ /* 0x000162000c1e1b00 */
[----:B------:R-:W1:Y:S01]  /*0380*/  S2R R26, SR_CgaCtaId ;  /* 0x00000000001a7919 */ /* 0x000e620000008800 */
[----:B------:R-:W-:-:S04]  /*0390*/  MOV R7, 0x400 ;  /* 0x0000040000077802 */ /* 0x000fc80000000f00 */
[----:B-1----:R-:W-:Y:S02]  /*03a0*/  LEA R27, R26, R7, 0x18 ;  /* 0x000000071a1b7211 */ /* 0x002fe400078ec0ff */
[----:B------:R-:W-:-:S03]  /*03b0*/  VIMNMX3.U32 R7, R19, R18, R6, !PT ;  /* 0x000000121307720f */ /* 0x000fc60007800006 */
[----:B------:R-:W-:Y:S01]  /*03c0*/  IMAD R0, R0, 0x370, R27 ;  /* 0x0000037000007824 */ /* 0x000fe200078e021b */
[----:B------:R-:W-:-:S03]  /*03d0*/  ISETP.GT.U32.AND P6, PT, R7, 0x3e, PT ;  /* 0x0000003e0700780c */ /* 0x000fc60003fc4070 */
[C---:B------:R-:W-:Y:S02]  /*03e0*/  IMAD R7, R20.reuse, 0x50, R0 ;  /* 0x0000005014077824 */ /* 0x040fe400078e0200 */
[----:B------:R-:W-:Y:S02]  /*03f0*/  IMAD R20, R20, 0x50, R27 ;  /* 0x0000005014147824 */ /* 0x000fe400078e021b */
[C---:B------:R-:W-:Y:S02]  /*0400*/  IMAD R29, R21.reuse, 0x8, R7 ;  /* 0x00000008151d7824 */ /* 0x040fe400078e0207 */
[C---:B0-----:R-:W-:Y:S02]  /*0410*/  IMAD R5, R21.reuse, 0x8, R20 ;  /* 0x0000000815057824 */ /* 0x041fe400078e0214 */
[----:B------:R-:W-:Y:S01]  /*0420*/  IMAD R27, R21, 0x8, R0 ;  /* 0x00000008151b7824 */ /* 0x000fe200078e0200 */
[----:B------:R-:W-:-:S04]  /*0430*/  ISETP.LT.OR P6, PT, R19, 0x1, P6 ;  /* 0x000000011300780c */ /* 0x000fc800037c1670 */
[----:B------:R-:W-:-:S04]  /*0440*/  ISETP.EQ.OR P6, PT, R18, RZ, P6 ;  /* 0x000000ff1200720c */ /* 0x000fc800037c2670 */
[----:B------:R-:W-:Y:S01]  /*0450*/  ISETP.EQ.OR P6, PT, R6, RZ, P6 ;  /* 0x000000ff0600720c */ /* 0x000fe200037c2670 */
[----:B------:R-:W-:-:S04]  /*0460*/  VIADD R4, R7, 0x370 ;  /* 0x0000037007047836 */ /* 0x000fc80000000000 */
[----:B------:R-:W-:Y:S01]  /*0470*/  IMAD R21, R21, 0x8, R4 ;  /* 0x0000000815157824 */ /* 0x000fe200078e0204 */
[----:B----4-:R0:W-:Y:S04]  /*0480*/  STS.64 [R29+0x3c8], R12 ;  /* 0x0003c80c1d007388 */ /* 0x0101e80000000a00 */
[----:B--2---:R0:W-:Y:S04]  /*0490*/  @!P0 STS.64 [R5+0x58], R14 ;  /* 0x0000580e05008388 */ /* 0x0041e80000000a00 */
[----:B---3--:R0:W-:Y:S04]  /*04a0*/  @!P3 STS.64 [R5+0x1f48], R10 ;  /* 0x001f480a0500b388 */ /* 0x0081e80000000a00 */
[----:B-----5:R0:W-:Y:S04]  /*04b0*/  @!P2 STS.64 [R27+0x378], R16 ;  /* 0x000378101b00a388 */ /* 0x0201e80000000a00 */
[----:B------:R0:W-:Y:S04]  /*04c0*/  @!P1 STS.64 [R27+0x648], R8 ;  /* 0x000648081b009388 */ /* 0x0001e80000000a00 */
[----:B------:R0:W-:Y:S04]  /*04d0*/  @!P4 STS.64 [R7+0x3c0], R22 ;  /* 0x0003c0160700c388 */ /* 0x0001e80000000a00 */
[----:B------:R0:W-:Y:S01]  /*04e0*/  @!P5 STS.64 [R7+0x408], R24 ;  /* 0x000408180700d388 */ /* 0x0001e20000000a00 */
[----:B------:R-:W-:Y:S06]  /*04f0*/  BAR.SYNC.DEFER_BLOCKING 0x0 ;  /* 0x0000000000007b1d */ /* 0x000fec0000010000 */
[----:B------:R-:W-:Y:S05]  /*0500*/  @P6 EXIT ;  /* 0x000000000000694d */ /* 0x000fea0003800000 */
[----:B0-----:R-:W-:Y:S01]  /*0510*/  LDS.64 R4, [R21+-0x318] ;  /* 0xfffce80015047984 */ /* 0x001fe20000000a00 */
[----:B------:R-:W-:Y:S01]  /*0520*/  IMAD R3, R19, 0x1000, R2 ;  /* 0x0000100013037824 */ /* 0x000fe200078e0202 */
[----:B------:R-:W-:Y:S01]  /*0530*/  UMOV UR6, 0x9999999a ;  /* 0x9999999a00067882 */ /* 0x000fe20000000000 */
[----:B------:R-:W-:Y:S01]  /*0540*/  UMOV UR7, 0x3fe99999 ;  /* 0x3fe9999900077882 */ /* 0x000fe20000000000 */
        /* <DEDUP_REMOVED lines=9> */
[----:B---3--:R-:W-:Y:S01]  /*05e0*/  DADD R4, R4, R12 ;  /* 0x0000000004047229 */ /* 0x008fe2000000000c */
[----:B0-----:R-:W-:-:S07]  /*05f0*/  IMAD.WIDE.U32 R2, R3, 0x8, R6 ;  /* 0x0000000803027825 */ /* 0x001fce00078e0006 */
[----:B----4-:R-:W-:-:S08]  /*0600*/  DADD R4, R4, R14 ;  /* 0x0000000004047229 */ /* 0x010fd0000000000e */
[----:B------:R-:W-:-:S07]  /*0610*/  DMUL R4, R4, UR6 ;  /* 0x0000000604047c28 */ /* 0x000fce0008000000 */
[----:B------:R-:W-:Y:S01]  /*0620*/  STG.E.64 desc[UR4][R2.64], R4 ;  /* 0x0000000402007986 */ /* 0x000fe2000c101b04 */
[----:B------:R-:W-:Y:S05]  /*0630*/  EXIT ;  /* 0x000000000000794d */ /* 0x000fea0003800000 */
.L_x_7:
        /* <DEDUP_REMOVED lines=12> */
.L_x_10:


//--------------------- .text._Z7kernel1PKdPd     --------------------------
	.section	.text._Z7kernel1PKdPd,"ax",@progbits
	.align	128
        .global         _Z7kernel1PKdPd
        .type           _Z7kernel1PKdPd,@function
        .size           _Z7kernel1PKdPd,(.L_x_11 - _Z7kernel1PKdPd)
        .other          _Z7kernel1PKdPd,@"STO_CUDA_ENTRY STV_DEFAULT"
_Z7kernel1PKdPd:
.text._Z7kernel1PKdPd:
[----:B------:R-:W-:Y:S01]  /*0000*/  LDC R1, c[0x0][0x37c] ;  /* 0x0000df00ff017b82 */ /* 0x000fe20000000800 */
[----:B------:R-:W0:Y:S07]  /*0010*/  S2R R3, SR_TID.Z ;  /* 0x0000000000037919 */ /* 0x000e2e0000002300 */
[----:B------:R-:W1:Y:S01]  /*0020*/  LDC R15, c[0x0][0x360] ;  /* 0x0000d800ff0f7b82 */ /* 0x000e620000000800 */
[----:B------:R-:W2:Y:S01]  /*0030*/  S2R R2, SR_TID.Y ;  /* 0x0000000000027919 */ /* 0x000ea20000002200 */
[----:B------:R-:W1:Y:S06]  /*0040*/  S2R R0, SR_TID.X ;  /* 0x0000000000007919 */ /* 0x000e6c0000002100 */
[----:B------:R-:W2:Y:S08]  /*0050*/  LDC R9, c[0x0][0x364] ;  /* 0x0000d900ff097b82 */ /* 0x000eb00000000800 */
[----:B------:R-:W0:Y:S08]  /*0060*/  S2UR UR6, SR_CTAID.Z ;  /* 0x00000000000679c3 */ /* 0x000e300000002700 */
[----:B------:R-:W0:Y:S08]  /*0070*/  LDC R8, c[0x0][0x368] ;  /* 0x0000da00ff087b82 */ /* 0x000e300000000800 */
[----:B------:R-:W2:Y:S08]  /*0080*/  S2UR UR5, SR_CTAID.Y ;  /* 0x00000000000579c3 */ /* 0x000eb00000002600 */
[----:B------:R-:W1:Y:S01]  /*0090*/  S2UR UR4, SR_CTAID.X ;  /* 0x00000000000479c3 */ /* 0x000e620000002500 */
[----:B0-----:R-:W-:-:S05]  /*00a0*/  IMAD R8, R8, UR6, R3 ;  /* 0x0000000608087c24 */ /* 0x001fca000f8e0203 */
[----:B------:R-:W-:Y:S01]  /*00b0*/  ISETP.NE.AND P0, PT, R8, RZ, PT ;  /* 0x000000ff0800720c */ /* 0x000fe20003f05270 */
[----:B--2---:R-:W-:-:S05]  /*00c0*/  IMAD R9, R9, UR5, R2 ;  /* 0x0000000509097c24 */ /* 0x004fca000f8e0202 */
[----:B------:R-:W-:Y:S01]  /*00d0*/  ISETP.EQ.OR P0, PT, R9, RZ, !P0 ;  /* 0x000000ff0900720c */ /* 0x000fe20004702670 */
[----:B-1----:R-:W-:-:S05]  /*00e0*/  IMAD R15, R15, UR4, R0 ;  /* 0x000000040f0f7c24 */ /* 0x002fca000f8e0200 */
[----:B------:R-:W-:-:S04]  /*00f0*/  ISETP.LT.OR P0, PT, R15, 0x1, P0 ;  /* 0x000000010f00780c */ /* 0x000fc80000701670 */
[----:B------:R-:W-:-:S04]  /*0100*/  ISETP.GT.U32.OR P0, PT, R15, 0x3e, P0 ;  /* 0x0000003e0f00780c */ /* 0x000fc80000704470 */
[----:B------:R-:W-:-:S04]  /*0110*/  ISETP.GT.U32.OR P0, PT, R9, 0x3e, P0 ;  /* 0x0000003e0900780c */ /* 0x000fc80000704470 */
[----:B------:R-:W-:-:S13]  /*0120*/  ISETP.GT.U32.OR P0, PT, R8, 0x3e, P0 ;  /* 0x0000003e0800780c */ /* 0x000fda0000704470 */
[----:B------:R-:W-:Y:S05]  /*0130*/  @P0 EXIT ;  /* 0x000000000000094d */ /* 0x000fea0003800000 */
[----:B------:R-:W0:Y:S01]  /*0140*/  LDC.64 R4, c[0x0][0x380] ;  /* 0x0000e000ff047b82 */ /* 0x000e220000000a00 */
[----:B------:R-:W1:Y:S01]  /*0150*/  LDCU.64 UR6, c[0x0][0x380] ;  /* 0x00007000ff0677ac */ /* 0x000e620008000a00 */
[----:B------:R-:W-:Y:S01]  /*0160*/  IMAD R6, R9, 0x40, R8 ;  /* 0x0000004009067824 */ /* 0x000fe200078e0208 */
[C---:B------:R-:W-:Y:S01]  /*0170*/  LEA R8, R15.reuse, R8, 0xc ;  /* 0x000000080f087211 */ /* 0x040fe200078e60ff */
[----:B------:R-:W-:Y:S01]  /*0180*/  VIADD R3, R15, 0xffffffff ;  /* 0xffffffff0f037836 */ /* 0x000fe20000000000 */
[----:B------:R-:W2:Y:S01]  /*0190*/  LDCU.64 UR4, c[0x0][0x358] ;  /* 0x00006b00ff0477ac */ /* 0x000ea20008000a00 */
[----:B------:R-:W-:Y:S01]  /*01a0*/  IMAD.MOV.U32 R7, RZ, RZ, RZ ;  /* 0x000000ffff077224 */ /* 0x000fe200078e00ff */
[C---:B------:R-:W-:Y:S01]  /*01b0*/  IADD3 R13, PT, PT, R9.reuse, -0x1, RZ ;  /* 0xffffffff090d7810 */ /* 0x040fe20007ffe0ff */
[----:B------:R-:W-:Y:S02]  /*01c0*/  IMAD R11, R9, 0x40, R8 ;  /* 0x00000040090b7824 */ /* 0x000fe400078e0208 */
[----:B------:R-:W-:-:S02]  /*01d0*/  HFMA2 R9, -RZ, RZ, 0, 0 ;  /* 0x00000000ff097431 */ /* 0x000fc400000001ff */
[----:B------:R-:W-:-:S03]  /*01e0*/  IMAD.WIDE.U32 R2, R3, 0x1000, R6 ;  /* 0x0000100003027825 */ /* 0x000fc600078e0006 */
[----:B-1----:R-:W-:Y:S01]  /*01f0*/  LEA R18, P0, R2, UR6, 0x3 ;  /* 0x0000000602127c11 */ /* 0x002fe2000f8018ff */
[----:B------:R-:W-:-:S03]  /*0200*/  IMAD.WIDE.U32 R12, R13, 0x40, R8 ;  /* 0x000000400d0c7825 */ /* 0x000fc600078e0008 */
[----:B------:R-:W-:Y:S01]  /*0210*/  LEA.HI.X R19, R2, UR7, R3, 0x3, P0 ;  /* 0x0000000702137c11 */ /* 0x000fe200080f1c03 */
[----:B0-----:R-:W-:Y:S01]  /*0220*/  IMAD.WIDE.U32 R10, R11, 0x8, R4 ;  /* 0x000000080b0a7825 */ /* 0x001fe200078e0004 */
[----:B------:R-:W-:-:S03]  /*0230*/  LEA R20, P0, R12, UR6, 0x3 ;  /* 0x000000060c147c11 */ /* 0x000fc6000f8018ff */
[----:B--2---:R-:W2:Y:S01]  /*0240*/  LDG.E.64 R8, desc[UR4][R18.64] ;  /* 0x0000000412087981 */ /* 0x004ea2000c1e1b00 */
[----:B------:R-:W-:-:S03]  /*0250*/  LEA.HI.X R21, R12, UR7, R13, 0x3, P0 ;  /* 0x000000070c157c11 */ /* 0x000fc600080f1c0d */
[----:B------:R-:W2:Y:S04]  /*0260*/  LDG.E.64 R2, desc[UR4][R10.64+0x8000] ;  /* 0x008000040a027981 */ /* 0x000ea8000c1e1b00 */
[----:B------:R-:W3:Y:S01]  /*0270*/  LDG.E.64 R12, desc[UR4][R20.64] ;  /* 0x00000004140c7981 */ /* 0x000ee2000c1e1b00 */
[----:B------:R-:W-:-:S03]  /*0280*/  IMAD R0, R15, 0x1000, R6 ;  /* 0x000010000f007824 */ /* 0x000fc600078e0206 */
[----:B------:R-:W4:Y:S01]  /*0290*/  LDG.E.64 R6, desc[UR4][R10.64+0x200] ;  /* 0x000200040a067981 */ /* 0x000f22000c1e1b00 */
[----:B------:R-:W-:-:S05]  /*02a0*/  IMAD.WIDE.U32 R4, R0, 0x8, R4 ;  /* 0x0000000800047825 */ /* 0x000fca00078e0004 */
[----:B------:R-:W5:Y:S04]  /*02b0*/  LDG.E.64 R14, desc[UR4][R4.64+-0x8] ;  /* 0xfffff804040e7981 */ /* 0x000f68000c1e1b00 */
[----:B------:R-:W5:Y:S01]  /*02c0*/  LDG.E.64 R16, desc[UR4][R4.64+0x8] ;  /* 0x0000080404107981 */ /* 0x000f62000c1e1b00 */
[----:B------:R-:W-:Y:S01]  /*02d0*/  UMOV UR6, 0x9999999a ;  /* 0x9999999a00067882 */ /* 0x000fe20000000000 */
[----:B------:R-:W-:Y:S01]  /*02e0*/  UMOV UR7, 0x3fe99999 ;  /* 0x3fe9999900077882 */ /* 0x000fe20000000000 */
[----:B--2---:R-:W-:-:S08]  /*02f0*/  DADD R2, R8, R2 ;  /* 0x0000000008027229 */ /* 0x004fd00000000002 */
[----:B---3--:R-:W-:-:S08]  /*0300*/  DADD R2, R2, R12 ;  /* 0x0000000002027229 */ /* 0x008fd0000000000c */
[----:B----4-:R-:W-:Y:S01]  /*0310*/  DADD R2, R2, R6 ;  /* 0x0000000002027229 */ /* 0x010fe20000000006 */
[----:B------:R-:W0:Y:S07]  /*0320*/  LDC.64 R6, c[0x0][0x388] ;  /* 0x0000e200ff067b82 */ /* 0x000e2e0000000a00 */
[----:B-----5:R-:W-:-:S08]  /*0330*/  DADD R2, R2, R14 ;  /* 0x0000000002027229 */ /* 0x020fd0000000000e */
[----:B------:R-:W-:-:S08]  /*0340*/  DADD R2, R2, R16 ;  /* 0x0000000002027229 */ /* 0x000fd00000000010 */
[----:B------:R-:W-:Y:S01]  /*0350*/  DMUL R2, R2, UR6 ;  /* 0x0000000602027c28 */ /* 0x000fe20008000000 */
[----:B0-----:R-:W-:-:S06]  /*0360*/  IMAD.WIDE.U32 R6, R0, 0x8, R6 ;  /* 0x0000000800067825 */ /* 0x001fcc00078e0006 */
[----:B------:R-:W-:Y:S01]  /*0370*/  STG.E.64 desc[UR4][R6.64], R2 ;  /* 0x0000000206007986 */ /* 0x000fe2000c101b04 */
[----:B------:R-:W-:Y:S05]  /*0380*/  EXIT ;  /* 0x000000000000794d */ /* 0x000fea0003800000 */
.L_x_8:
        /* <DEDUP_REMOVED lines=15> */
.L_x_11:


//--------------------- .nv.shared._Z11kernel2_optPKdPd --------------------------
	.section	.nv.shared._Z11kernel2_optPKdPd,"aw",@nobits
	.sectionflags	@""
	.align	8
.nv.shared._Z11kernel2_optPKdPd:
	.zero		9024


//--------------------- .nv.shared.reserved.0     --------------------------
	.section	.nv.shared.reserved.0,"aw",@nobits
	.weak		__nv_reservedSMEM_offset_0_alias
	.size		__nv_reservedSMEM_offset_0_alias, 0, 64
	.other		__nv_reservedSMEM_offset_0_alias,@"STO_CUDA_RESERVED_SHARED STV_DEFAULT"
__nv_reservedSMEM_offset_0_alias:
	.zero		0
	.zero		64


//--------------------- .nv.shared._Z7kernel2PKdPd --------------------------
	.section	.nv.shared._Z7kernel2PKdPd,"aw",@nobits
	.sectionflags	@""
	.align	8
.nv.shared._Z7kernel2PKdPd:
	.zero		9824


//--------------------- .nv.constant0._Z11kernel2_optPKdPd --------------------------
	.section	.nv.constant0._Z11kernel2_optPKdPd,"a",@progbits
	.sectionflags	@""
	.align	4
.nv.constant0._Z11kernel2_optPKdPd:
	.zero		912


//--------------------- .nv.constant0._Z7kernel2PKdPd --------------------------
	.section	.nv.constant0._Z7kernel2PKdPd,"a",@progbits
	.sectionflags	@""
	.align	4
.nv.constant0._Z7kernel2PKdPd:
	.zero		912


//--------------------- .nv.constant0._Z7kernel1PKdPd --------------------------
	.section	.nv.constant0._Z7kernel1PKdPd,"a",@progbits
	.sectionflags	@""
	.align	4
.nv.constant0._Z7kernel1PKdPd:
	.zero		912


//--------------------- SYMBOLS --------------------------

	.type		.nv.reservedSmem.offset0,@object
	.size		.nv.reservedSmem.offset0,0x4
	.type		.nv.reservedSmem.cap,@object
	.size		.nv.reservedSmem.cap,0x4
